//
// Generated by NVIDIA NVVM Compiler
//
// Compiler Build ID: CL-36424714
// Cuda compilation tools, release 13.0, V13.0.88
// Based on NVVM 20.0.0
//

.version 9.0
.target sm_100
.address_size 64

	// .globl	_Z22assign_clusters_multiKPKfiiS0_PKiS2_iPi

.visible .entry _Z22assign_clusters_multiKPKfiiS0_PKiS2_iPi(
	.param .u64 .ptr .align 1 _Z22assign_clusters_multiKPKfiiS0_PKiS2_iPi_param_0,
	.param .u32 _Z22assign_clusters_multiKPKfiiS0_PKiS2_iPi_param_1,
	.param .u32 _Z22assign_clusters_multiKPKfiiS0_PKiS2_iPi_param_2,
	.param .u64 .ptr .align 1 _Z22assign_clusters_multiKPKfiiS0_PKiS2_iPi_param_3,
	.param .u64 .ptr .align 1 _Z22assign_clusters_multiKPKfiiS0_PKiS2_iPi_param_4,
	.param .u64 .ptr .align 1 _Z22assign_clusters_multiKPKfiiS0_PKiS2_iPi_param_5,
	.param .u32 _Z22assign_clusters_multiKPKfiiS0_PKiS2_iPi_param_6,
	.param .u64 .ptr .align 1 _Z22assign_clusters_multiKPKfiiS0_PKiS2_iPi_param_7
)
{
	.reg .pred 	%p<21>;
	.reg .b32 	%r<72>;
	.reg .b32 	%f<90>;
	.reg .b64 	%rd<55>;

	ld.param.u64 	%rd15, [_Z22assign_clusters_multiKPKfiiS0_PKiS2_iPi_param_0];
	ld.param.u32 	%r38, [_Z22assign_clusters_multiKPKfiiS0_PKiS2_iPi_param_1];
	ld.param.u32 	%r36, [_Z22assign_clusters_multiKPKfiiS0_PKiS2_iPi_param_2];
	ld.param.u64 	%rd16, [_Z22assign_clusters_multiKPKfiiS0_PKiS2_iPi_param_3];
	ld.param.u64 	%rd17, [_Z22assign_clusters_multiKPKfiiS0_PKiS2_iPi_param_4];
	ld.param.u64 	%rd14, [_Z22assign_clusters_multiKPKfiiS0_PKiS2_iPi_param_5];
	ld.param.u32 	%r37, [_Z22assign_clusters_multiKPKfiiS0_PKiS2_iPi_param_6];
	ld.param.u64 	%rd18, [_Z22assign_clusters_multiKPKfiiS0_PKiS2_iPi_param_7];
	cvta.to.global.u64 	%rd1, %rd16;
	cvta.to.global.u64 	%rd2, %rd15;
	cvta.to.global.u64 	%rd3, %rd18;
	cvta.to.global.u64 	%rd4, %rd17;
	mov.u32 	%r39, %ctaid.x;
	mov.u32 	%r40, %ntid.x;
	mov.u32 	%r41, %tid.x;
	mad.lo.s32 	%r1, %r39, %r40, %r41;
	setp.ge.s32 	%p1, %r1, %r38;
	@%p1 bra 	$L__BB0_26;
	mul.lo.s32 	%r42, %r36, %r1;
	cvt.s64.s32 	%rd5, %r42;
	setp.lt.s32 	%p2, %r37, 1;
	@%p2 bra 	$L__BB0_26;
	setp.gt.s32 	%p3, %r36, 0;
	mul.lo.s32 	%r2, %r37, %r1;
	@%p3 bra 	$L__BB0_10;
	mov.b32 	%r66, 0;
$L__BB0_4:
	mul.wide.u32 	%rd19, %r66, 4;
	add.s64 	%rd20, %rd4, %rd19;
	ld.global.u32 	%r25, [%rd20];
	setp.lt.s32 	%p4, %r25, 1;
	mov.b32 	%r71, 0;
	@%p4 bra 	$L__BB0_9;
	setp.lt.u32 	%p5, %r25, 4;
	mov.b32 	%r69, 0;
	@%p5 bra 	$L__BB0_8;
	and.b32  	%r26, %r25, 2147483644;
	mov.f32 	%f89, 0f7F7FFFFF;
	mov.b32 	%r67, 0;
	mov.u32 	%r69, %r67;
$L__BB0_7:
	setp.gt.f32 	%p6, %f89, 0f00000000;
	selp.f32 	%f89, 0f00000000, %f89, %p6;
	selp.b32 	%r69, %r67, %r69, %p6;
	add.s32 	%r67, %r67, 4;
	setp.ne.s32 	%p7, %r67, %r26;
	@%p7 bra 	$L__BB0_7;
$L__BB0_8:
	and.b32  	%r48, %r25, 3;
	setp.eq.s32 	%p8, %r48, 0;
	selp.b32 	%r71, %r69, %r69, %p8;
$L__BB0_9:
	add.s32 	%r49, %r66, %r2;
	mul.wide.s32 	%rd21, %r49, 4;
	add.s64 	%rd22, %rd3, %rd21;
	st.global.u32 	[%rd22], %r71;
	add.s32 	%r66, %r66, 1;
	setp.ne.s32 	%p9, %r66, %r37;
	@%p9 bra 	$L__BB0_4;
	bra.uni 	$L__BB0_26;
$L__BB0_10:
	and.b32  	%r3, %r36, 7;
	and.b32  	%r4, %r36, 3;
	and.b32  	%r5, %r36, 2147483640;
	and.b32  	%r6, %r36, 1;
	neg.s32 	%r7, %r5;
	shl.b64 	%rd23, %rd5, 2;
	add.s64 	%rd24, %rd23, %rd2;
	add.s64 	%rd6, %rd24, 16;
	cvta.to.global.u64 	%rd7, %rd14;
	mov.b32 	%r58, 0;
$L__BB0_11:
	mul.wide.u32 	%rd25, %r58, 4;
	add.s64 	%rd26, %rd4, %rd25;
	ld.global.u32 	%r9, [%rd26];
	add.s64 	%rd27, %rd7, %rd25;
	ld.global.u32 	%r10, [%rd27];
	setp.lt.s32 	%p10, %r9, 1;
	mov.b32 	%r61, 0;
	@%p10 bra 	$L__BB0_25;
	mov.f32 	%f80, 0f7F7FFFFF;
	mov.b32 	%r60, 0;
	mov.u32 	%r61, %r60;
$L__BB0_13:
	setp.lt.u32 	%p11, %r36, 8;
	add.s32 	%r54, %r60, %r10;
	mul.lo.s32 	%r55, %r54, %r36;
	cvt.s64.s32 	%rd8, %r55;
	mov.f32 	%f88, 0f00000000;
	mov.b32 	%r64, 0;
	@%p11 bra 	$L__BB0_16;
	shl.b64 	%rd28, %rd8, 2;
	add.s64 	%rd29, %rd1, %rd28;
	add.s64 	%rd53, %rd29, 16;
	mov.f32 	%f88, 0f00000000;
	mov.u64 	%rd54, %rd6;
	mov.u32 	%r62, %r7;
$L__BB0_15:
	.pragma "nounroll";
	ld.global.f32 	%f22, [%rd54+-16];
	ld.global.f32 	%f23, [%rd53+-16];
	sub.f32 	%f24, %f22, %f23;
	fma.rn.f32 	%f25, %f24, %f24, %f88;
	ld.global.f32 	%f26, [%rd54+-12];
	ld.global.f32 	%f27, [%rd53+-12];
	sub.f32 	%f28, %f26, %f27;
	fma.rn.f32 	%f29, %f28, %f28, %f25;
	ld.global.f32 	%f30, [%rd54+-8];
	ld.global.f32 	%f31, [%rd53+-8];
	sub.f32 	%f32, %f30, %f31;
	fma.rn.f32 	%f33, %f32, %f32, %f29;
	ld.global.f32 	%f34, [%rd54+-4];
	ld.global.f32 	%f35, [%rd53+-4];
	sub.f32 	%f36, %f34, %f35;
	fma.rn.f32 	%f37, %f36, %f36, %f33;
	ld.global.f32 	%f38, [%rd54];
	ld.global.f32 	%f39, [%rd53];
	sub.f32 	%f40, %f38, %f39;
	fma.rn.f32 	%f41, %f40, %f40, %f37;
	ld.global.f32 	%f42, [%rd54+4];
	ld.global.f32 	%f43, [%rd53+4];
	sub.f32 	%f44, %f42, %f43;
	fma.rn.f32 	%f45, %f44, %f44, %f41;
	ld.global.f32 	%f46, [%rd54+8];
	ld.global.f32 	%f47, [%rd53+8];
	sub.f32 	%f48, %f46, %f47;
	fma.rn.f32 	%f49, %f48, %f48, %f45;
	ld.global.f32 	%f50, [%rd54+12];
	ld.global.f32 	%f51, [%rd53+12];
	sub.f32 	%f52, %f50, %f51;
	fma.rn.f32 	%f88, %f52, %f52, %f49;
	add.s32 	%r62, %r62, 8;
	add.s64 	%rd54, %rd54, 32;
	add.s64 	%rd53, %rd53, 32;
	setp.ne.s32 	%p12, %r62, 0;
	mov.u32 	%r64, %r5;
	@%p12 bra 	$L__BB0_15;
$L__BB0_16:
	setp.eq.s32 	%p13, %r3, 0;
	@%p13 bra 	$L__BB0_24;
	add.s32 	%r56, %r3, -1;
	setp.lt.u32 	%p14, %r56, 3;
	@%p14 bra 	$L__BB0_19;
	cvt.u64.u32 	%rd30, %r64;
	add.s64 	%rd31, %rd30, %rd5;
	shl.b64 	%rd32, %rd31, 2;
	add.s64 	%rd33, %rd2, %rd32;
	ld.global.f32 	%f54, [%rd33];
	add.s64 	%rd34, %rd30, %rd8;
	shl.b64 	%rd35, %rd34, 2;
	add.s64 	%rd36, %rd1, %rd35;
	ld.global.f32 	%f55, [%rd36];
	sub.f32 	%f56, %f54, %f55;
	fma.rn.f32 	%f57, %f56, %f56, %f88;
	ld.global.f32 	%f58, [%rd33+4];
	ld.global.f32 	%f59, [%rd36+4];
	sub.f32 	%f60, %f58, %f59;
	fma.rn.f32 	%f61, %f60, %f60, %f57;
	ld.global.f32 	%f62, [%rd33+8];
	ld.global.f32 	%f63, [%rd36+8];
	sub.f32 	%f64, %f62, %f63;
	fma.rn.f32 	%f65, %f64, %f64, %f61;
	ld.global.f32 	%f66, [%rd33+12];
	ld.global.f32 	%f67, [%rd36+12];
	sub.f32 	%f68, %f66, %f67;
	fma.rn.f32 	%f88, %f68, %f68, %f65;
	add.s32 	%r64, %r64, 4;
$L__BB0_19:
	setp.eq.s32 	%p15, %r4, 0;
	@%p15 bra 	$L__BB0_24;
	setp.eq.s32 	%p16, %r4, 1;
	@%p16 bra 	$L__BB0_22;
	cvt.u64.u32 	%rd37, %r64;
	add.s64 	%rd38, %rd37, %rd5;
	shl.b64 	%rd39, %rd38, 2;
	add.s64 	%rd40, %rd2, %rd39;
	ld.global.f32 	%f70, [%rd40];
	add.s64 	%rd41, %rd37, %rd8;
	shl.b64 	%rd42, %rd41, 2;
	add.s64 	%rd43, %rd1, %rd42;
	ld.global.f32 	%f71, [%rd43];
	sub.f32 	%f72, %f70, %f71;
	fma.rn.f32 	%f73, %f72, %f72, %f88;
	ld.global.f32 	%f74, [%rd40+4];
	ld.global.f32 	%f75, [%rd43+4];
	sub.f32 	%f76, %f74, %f75;
	fma.rn.f32 	%f88, %f76, %f76, %f73;
	add.s32 	%r64, %r64, 2;
$L__BB0_22:
	setp.eq.s32 	%p17, %r6, 0;
	@%p17 bra 	$L__BB0_24;
	cvt.u64.u32 	%rd44, %r64;
	add.s64 	%rd45, %rd44, %rd5;
	shl.b64 	%rd46, %rd45, 2;
	add.s64 	%rd47, %rd2, %rd46;
	ld.global.f32 	%f77, [%rd47];
	add.s64 	%rd48, %rd44, %rd8;
	shl.b64 	%rd49, %rd48, 2;
	add.s64 	%rd50, %rd1, %rd49;
	ld.global.f32 	%f78, [%rd50];
	sub.f32 	%f79, %f77, %f78;
	fma.rn.f32 	%f88, %f79, %f79, %f88;
$L__BB0_24:
	setp.lt.f32 	%p18, %f88, %f80;
	selp.f32 	%f80, %f88, %f80, %p18;
	selp.b32 	%r61, %r60, %r61, %p18;
	add.s32 	%r60, %r60, 1;
	setp.eq.s32 	%p19, %r60, %r9;
	@%p19 bra 	$L__BB0_25;
	bra.uni 	$L__BB0_13;
$L__BB0_25:
	add.s32 	%r57, %r58, %r2;
	mul.wide.s32 	%rd51, %r57, 4;
	add.s64 	%rd52, %rd3, %rd51;
	st.global.u32 	[%rd52], %r61;
	add.s32 	%r58, %r58, 1;
	setp.eq.s32 	%p20, %r58, %r37;
	@%p20 bra 	$L__BB0_26;
	bra.uni 	$L__BB0_11;
$L__BB0_26:
	ret;

}
	// .globl	_Z23update_centroids_multiKPKfiiPKiPfPiS2_S2_i
.visible .entry _Z23update_centroids_multiKPKfiiPKiPfPiS2_S2_i(
	.param .u64 .ptr .align 1 _Z23update_centroids_multiKPKfiiPKiPfPiS2_S2_i_param_0,
	.param .u32 _Z23update_centroids_multiKPKfiiPKiPfPiS2_S2_i_param_1,
	.param .u32 _Z23update_centroids_multiKPKfiiPKiPfPiS2_S2_i_param_2,
	.param .u64 .ptr .align 1 _Z23update_centroids_multiKPKfiiPKiPfPiS2_S2_i_param_3,
	.param .u64 .ptr .align 1 _Z23update_centroids_multiKPKfiiPKiPfPiS2_S2_i_param_4,
	.param .u64 .ptr .align 1 _Z23update_centroids_multiKPKfiiPKiPfPiS2_S2_i_param_5,
	.param .u64 .ptr .align 1 _Z23update_centroids_multiKPKfiiPKiPfPiS2_S2_i_param_6,
	.param .u64 .ptr .align 1 _Z23update_centroids_multiKPKfiiPKiPfPiS2_S2_i_param_7,
	.param .u32 _Z23update_centroids_multiKPKfiiPKiPfPiS2_S2_i_param_8
)
{
	.reg .pred 	%p<22>;
	.reg .b32 	%r<126>;
	.reg .b32 	%f<63>;
	.reg .b64 	%rd<90>;

	ld.param.u64 	%rd12, [_Z23update_centroids_multiKPKfiiPKiPfPiS2_S2_i_param_0];
	ld.param.u32 	%r33, [_Z23update_centroids_multiKPKfiiPKiPfPiS2_S2_i_param_1];
	ld.param.u32 	%r31, [_Z23update_centroids_multiKPKfiiPKiPfPiS2_S2_i_param_2];
	ld.param.u64 	%rd13, [_Z23update_centroids_multiKPKfiiPKiPfPiS2_S2_i_param_3];
	ld.param.u64 	%rd14, [_Z23update_centroids_multiKPKfiiPKiPfPiS2_S2_i_param_4];
	ld.param.u64 	%rd15, [_Z23update_centroids_multiKPKfiiPKiPfPiS2_S2_i_param_5];
	ld.param.u64 	%rd16, [_Z23update_centroids_multiKPKfiiPKiPfPiS2_S2_i_param_7];
	ld.param.u32 	%r32, [_Z23update_centroids_multiKPKfiiPKiPfPiS2_S2_i_param_8];
	cvta.to.global.u64 	%rd1, %rd14;
	cvta.to.global.u64 	%rd2, %rd12;
	cvta.to.global.u64 	%rd3, %rd15;
	cvta.to.global.u64 	%rd4, %rd13;
	cvta.to.global.u64 	%rd5, %rd16;
	mov.u32 	%r34, %ctaid.x;
	mov.u32 	%r35, %ntid.x;
	mov.u32 	%r36, %tid.x;
	mad.lo.s32 	%r1, %r34, %r35, %r36;
	setp.ge.s32 	%p1, %r1, %r33;
	@%p1 bra 	$L__BB1_29;
	mul.lo.s32 	%r37, %r31, %r1;
	cvt.s64.s32 	%rd6, %r37;
	setp.lt.s32 	%p2, %r32, 1;
	@%p2 bra 	$L__BB1_29;
	mul.lo.s32 	%r2, %r32, %r1;
	setp.lt.s32 	%p3, %r31, 1;
	@%p3 bra 	$L__BB1_18;
	and.b32  	%r3, %r31, 15;
	and.b32  	%r4, %r31, 7;
	and.b32  	%r5, %r31, 2147483632;
	and.b32  	%r6, %r31, 3;
	neg.s32 	%r7, %r5;
	mov.b32 	%r116, 0;
$L__BB1_4:
	setp.lt.u32 	%p12, %r31, 16;
	mul.wide.u32 	%rd63, %r116, 4;
	add.s64 	%rd64, %rd5, %rd63;
	ld.global.u32 	%r107, [%rd64];
	add.s32 	%r108, %r116, %r2;
	mul.wide.s32 	%rd65, %r108, 4;
	add.s64 	%rd66, %rd4, %rd65;
	ld.global.u32 	%r109, [%rd66];
	add.s32 	%r9, %r109, %r107;
	mul.lo.s32 	%r10, %r9, %r31;
	mov.b32 	%r120, 0;
	@%p12 bra 	$L__BB1_7;
	shl.b64 	%rd67, %rd6, 2;
	add.s64 	%rd68, %rd67, %rd2;
	add.s64 	%rd89, %rd68, 32;
	mov.u32 	%r117, %r10;
	mov.u32 	%r118, %r7;
$L__BB1_6:
	.pragma "nounroll";
	mul.wide.s32 	%rd69, %r117, 4;
	add.s64 	%rd70, %rd1, %rd69;
	ld.global.f32 	%f1, [%rd89+-32];
	atom.global.add.f32 	%f2, [%rd70], %f1;
	ld.global.f32 	%f3, [%rd89+-28];
	atom.global.add.f32 	%f4, [%rd70+4], %f3;
	ld.global.f32 	%f5, [%rd89+-24];
	atom.global.add.f32 	%f6, [%rd70+8], %f5;
	ld.global.f32 	%f7, [%rd89+-20];
	atom.global.add.f32 	%f8, [%rd70+12], %f7;
	ld.global.f32 	%f9, [%rd89+-16];
	atom.global.add.f32 	%f10, [%rd70+16], %f9;
	ld.global.f32 	%f11, [%rd89+-12];
	atom.global.add.f32 	%f12, [%rd70+20], %f11;
	ld.global.f32 	%f13, [%rd89+-8];
	atom.global.add.f32 	%f14, [%rd70+24], %f13;
	ld.global.f32 	%f15, [%rd89+-4];
	atom.global.add.f32 	%f16, [%rd70+28], %f15;
	ld.global.f32 	%f17, [%rd89];
	atom.global.add.f32 	%f18, [%rd70+32], %f17;
	ld.global.f32 	%f19, [%rd89+4];
	atom.global.add.f32 	%f20, [%rd70+36], %f19;
	ld.global.f32 	%f21, [%rd89+8];
	atom.global.add.f32 	%f22, [%rd70+40], %f21;
	ld.global.f32 	%f23, [%rd89+12];
	atom.global.add.f32 	%f24, [%rd70+44], %f23;
	ld.global.f32 	%f25, [%rd89+16];
	atom.global.add.f32 	%f26, [%rd70+48], %f25;
	ld.global.f32 	%f27, [%rd89+20];
	atom.global.add.f32 	%f28, [%rd70+52], %f27;
	ld.global.f32 	%f29, [%rd89+24];
	atom.global.add.f32 	%f30, [%rd70+56], %f29;
	ld.global.f32 	%f31, [%rd89+28];
	atom.global.add.f32 	%f32, [%rd70+60], %f31;
	add.s32 	%r118, %r118, 16;
	add.s32 	%r117, %r117, 16;
	add.s64 	%rd89, %rd89, 64;
	setp.ne.s32 	%p13, %r118, 0;
	mov.u32 	%r120, %r5;
	@%p13 bra 	$L__BB1_6;
$L__BB1_7:
	setp.eq.s32 	%p14, %r3, 0;
	@%p14 bra 	$L__BB1_17;
	add.s32 	%r110, %r3, -1;
	setp.lt.u32 	%p15, %r110, 7;
	@%p15 bra 	$L__BB1_10;
	add.s32 	%r111, %r120, %r10;
	mul.wide.s32 	%rd71, %r111, 4;
	add.s64 	%rd72, %rd1, %rd71;
	cvt.u64.u32 	%rd73, %r120;
	add.s64 	%rd74, %rd73, %rd6;
	shl.b64 	%rd75, %rd74, 2;
	add.s64 	%rd76, %rd2, %rd75;
	ld.global.f32 	%f33, [%rd76];
	atom.global.add.f32 	%f34, [%rd72], %f33;
	ld.global.f32 	%f35, [%rd76+4];
	atom.global.add.f32 	%f36, [%rd72+4], %f35;
	ld.global.f32 	%f37, [%rd76+8];
	atom.global.add.f32 	%f38, [%rd72+8], %f37;
	ld.global.f32 	%f39, [%rd76+12];
	atom.global.add.f32 	%f40, [%rd72+12], %f39;
	ld.global.f32 	%f41, [%rd76+16];
	atom.global.add.f32 	%f42, [%rd72+16], %f41;
	ld.global.f32 	%f43, [%rd76+20];
	atom.global.add.f32 	%f44, [%rd72+20], %f43;
	ld.global.f32 	%f45, [%rd76+24];
	atom.global.add.f32 	%f46, [%rd72+24], %f45;
	ld.global.f32 	%f47, [%rd76+28];
	atom.global.add.f32 	%f48, [%rd72+28], %f47;
	add.s32 	%r120, %r120, 8;
$L__BB1_10:
	setp.eq.s32 	%p16, %r4, 0;
	@%p16 bra 	$L__BB1_17;
	add.s32 	%r112, %r4, -1;
	setp.lt.u32 	%p17, %r112, 3;
	@%p17 bra 	$L__BB1_13;
	add.s32 	%r113, %r120, %r10;
	mul.wide.s32 	%rd77, %r113, 4;
	add.s64 	%rd78, %rd1, %rd77;
	cvt.u64.u32 	%rd79, %r120;
	add.s64 	%rd80, %rd79, %rd6;
	shl.b64 	%rd81, %rd80, 2;
	add.s64 	%rd82, %rd2, %rd81;
	ld.global.f32 	%f49, [%rd82];
	atom.global.add.f32 	%f50, [%rd78], %f49;
	ld.global.f32 	%f51, [%rd82+4];
	atom.global.add.f32 	%f52, [%rd78+4], %f51;
	ld.global.f32 	%f53, [%rd82+8];
	atom.global.add.f32 	%f54, [%rd78+8], %f53;
	ld.global.f32 	%f55, [%rd82+12];
	atom.global.add.f32 	%f56, [%rd78+12], %f55;
	add.s32 	%r120, %r120, 4;
$L__BB1_13:
	setp.eq.s32 	%p18, %r6, 0;
	@%p18 bra 	$L__BB1_17;
	setp.eq.s32 	%p19, %r6, 1;
	add.s32 	%r114, %r120, %r10;
	mul.wide.s32 	%rd83, %r114, 4;
	add.s64 	%rd10, %rd1, %rd83;
	cvt.u64.u32 	%rd84, %r120;
	add.s64 	%rd85, %rd84, %rd6;
	shl.b64 	%rd86, %rd85, 2;
	add.s64 	%rd11, %rd2, %rd86;
	ld.global.f32 	%f57, [%rd11];
	atom.global.add.f32 	%f58, [%rd10], %f57;
	@%p19 bra 	$L__BB1_17;
	setp.eq.s32 	%p20, %r6, 2;
	ld.global.f32 	%f59, [%rd11+4];
	atom.global.add.f32 	%f60, [%rd10+4], %f59;
	@%p20 bra 	$L__BB1_17;
	ld.global.f32 	%f61, [%rd11+8];
	atom.global.add.f32 	%f62, [%rd10+8], %f61;
$L__BB1_17:
	mul.wide.s32 	%rd87, %r9, 4;
	add.s64 	%rd88, %rd3, %rd87;
	atom.global.add.u32 	%r115, [%rd88], 1;
	add.s32 	%r116, %r116, 1;
	setp.eq.s32 	%p21, %r116, %r32;
	@%p21 bra 	$L__BB1_29;
	bra.uni 	$L__BB1_4;
$L__BB1_18:
	and.b32  	%r21, %r32, 7;
	setp.lt.u32 	%p4, %r32, 8;
	mov.b32 	%r124, 0;
	@%p4 bra 	$L__BB1_21;
	and.b32  	%r124, %r32, 2147483640;
	mov.b32 	%r122, 0;
$L__BB1_20:
	.pragma "nounroll";
	mul.wide.u32 	%rd17, %r122, 4;
	add.s64 	%rd18, %rd5, %rd17;
	ld.global.u32 	%r40, [%rd18];
	add.s32 	%r41, %r122, %r2;
	mul.wide.s32 	%rd19, %r41, 4;
	add.s64 	%rd20, %rd4, %rd19;
	ld.global.u32 	%r42, [%rd20];
	add.s32 	%r43, %r42, %r40;
	mul.wide.s32 	%rd21, %r43, 4;
	add.s64 	%rd22, %rd3, %rd21;
	atom.global.add.u32 	%r44, [%rd22], 1;
	ld.global.u32 	%r45, [%rd18+4];
	ld.global.u32 	%r46, [%rd20+4];
	add.s32 	%r47, %r46, %r45;
	mul.wide.s32 	%rd23, %r47, 4;
	add.s64 	%rd24, %rd3, %rd23;
	atom.global.add.u32 	%r48, [%rd24], 1;
	ld.global.u32 	%r49, [%rd18+8];
	ld.global.u32 	%r50, [%rd20+8];
	add.s32 	%r51, %r50, %r49;
	mul.wide.s32 	%rd25, %r51, 4;
	add.s64 	%rd26, %rd3, %rd25;
	atom.global.add.u32 	%r52, [%rd26], 1;
	ld.global.u32 	%r53, [%rd18+12];
	ld.global.u32 	%r54, [%rd20+12];
	add.s32 	%r55, %r54, %r53;
	mul.wide.s32 	%rd27, %r55, 4;
	add.s64 	%rd28, %rd3, %rd27;
	atom.global.add.u32 	%r56, [%rd28], 1;
	ld.global.u32 	%r57, [%rd18+16];
	ld.global.u32 	%r58, [%rd20+16];
	add.s32 	%r59, %r58, %r57;
	mul.wide.s32 	%rd29, %r59, 4;
	add.s64 	%rd30, %rd3, %rd29;
	atom.global.add.u32 	%r60, [%rd30], 1;
	ld.global.u32 	%r61, [%rd18+20];
	ld.global.u32 	%r62, [%rd20+20];
	add.s32 	%r63, %r62, %r61;
	mul.wide.s32 	%rd31, %r63, 4;
	add.s64 	%rd32, %rd3, %rd31;
	atom.global.add.u32 	%r64, [%rd32], 1;
	ld.global.u32 	%r65, [%rd18+24];
	ld.global.u32 	%r66, [%rd20+24];
	add.s32 	%r67, %r66, %r65;
	mul.wide.s32 	%rd33, %r67, 4;
	add.s64 	%rd34, %rd3, %rd33;
	atom.global.add.u32 	%r68, [%rd34], 1;
	ld.global.u32 	%r69, [%rd18+28];
	ld.global.u32 	%r70, [%rd20+28];
	add.s32 	%r71, %r70, %r69;
	mul.wide.s32 	%rd35, %r71, 4;
	add.s64 	%rd36, %rd3, %rd35;
	atom.global.add.u32 	%r72, [%rd36], 1;
	add.s32 	%r122, %r122, 8;
	setp.ne.s32 	%p5, %r122, %r124;
	@%p5 bra 	$L__BB1_20;
$L__BB1_21:
	setp.eq.s32 	%p6, %r21, 0;
	@%p6 bra 	$L__BB1_29;
	and.b32  	%r26, %r32, 3;
	setp.lt.u32 	%p7, %r21, 4;
	@%p7 bra 	$L__BB1_24;
	mul.wide.u32 	%rd37, %r124, 4;
	add.s64 	%rd38, %rd5, %rd37;
	ld.global.u32 	%r73, [%rd38];
	add.s32 	%r74, %r124, %r2;
	mul.wide.s32 	%rd39, %r74, 4;
	add.s64 	%rd40, %rd4, %rd39;
	ld.global.u32 	%r75, [%rd40];
	add.s32 	%r76, %r75, %r73;
	mul.wide.s32 	%rd41, %r76, 4;
	add.s64 	%rd42, %rd3, %rd41;
	atom.global.add.u32 	%r77, [%rd42], 1;
	ld.global.u32 	%r78, [%rd38+4];
	ld.global.u32 	%r79, [%rd40+4];
	add.s32 	%r80, %r79, %r78;
	mul.wide.s32 	%rd43, %r80, 4;
	add.s64 	%rd44, %rd3, %rd43;
	atom.global.add.u32 	%r81, [%rd44], 1;
	ld.global.u32 	%r82, [%rd38+8];
	ld.global.u32 	%r83, [%rd40+8];
	add.s32 	%r84, %r83, %r82;
	mul.wide.s32 	%rd45, %r84, 4;
	add.s64 	%rd46, %rd3, %rd45;
	atom.global.add.u32 	%r85, [%rd46], 1;
	ld.global.u32 	%r86, [%rd38+12];
	ld.global.u32 	%r87, [%rd40+12];
	add.s32 	%r88, %r87, %r86;
	mul.wide.s32 	%rd47, %r88, 4;
	add.s64 	%rd48, %rd3, %rd47;
	atom.global.add.u32 	%r89, [%rd48], 1;
	add.s32 	%r124, %r124, 4;
$L__BB1_24:
	setp.eq.s32 	%p8, %r26, 0;
	@%p8 bra 	$L__BB1_29;
	setp.eq.s32 	%p9, %r26, 1;
	@%p9 bra 	$L__BB1_27;
	mul.wide.u32 	%rd49, %r124, 4;
	add.s64 	%rd50, %rd5, %rd49;
	ld.global.u32 	%r90, [%rd50];
	add.s32 	%r91, %r124, %r2;
	mul.wide.s32 	%rd51, %r91, 4;
	add.s64 	%rd52, %rd4, %rd51;
	ld.global.u32 	%r92, [%rd52];
	add.s32 	%r93, %r92, %r90;
	mul.wide.s32 	%rd53, %r93, 4;
	add.s64 	%rd54, %rd3, %rd53;
	atom.global.add.u32 	%r94, [%rd54], 1;
	ld.global.u32 	%r95, [%rd50+4];
	ld.global.u32 	%r96, [%rd52+4];
	add.s32 	%r97, %r96, %r95;
	mul.wide.s32 	%rd55, %r97, 4;
	add.s64 	%rd56, %rd3, %rd55;
	atom.global.add.u32 	%r98, [%rd56], 1;
	add.s32 	%r124, %r124, 2;
$L__BB1_27:
	and.b32  	%r99, %r32, 1;
	setp.eq.b32 	%p10, %r99, 1;
	not.pred 	%p11, %p10;
	@%p11 bra 	$L__BB1_29;
	mul.wide.u32 	%rd57, %r124, 4;
	add.s64 	%rd58, %rd5, %rd57;
	ld.global.u32 	%r100, [%rd58];
	add.s32 	%r101, %r124, %r2;
	mul.wide.s32 	%rd59, %r101, 4;
	add.s64 	%rd60, %rd4, %rd59;
	ld.global.u32 	%r102, [%rd60];
	add.s32 	%r103, %r102, %r100;
	mul.wide.s32 	%rd61, %r103, 4;
	add.s64 	%rd62, %rd3, %rd61;
	atom.global.add.u32 	%r104, [%rd62], 1;
$L__BB1_29:
	ret;

}


// ===== COMPILED SASS (sm_100) =====

	.target	sm_100

	.elftype	@"ET_EXEC"


//--------------------- .note.nv.tkinfo           --------------------------
	.section	.note.nv.tkinfo,"",@"SHT_NOTE"
	.sectionflags	@"SHF_NOTE_NV_TKINFO"
	.tkinfo
        /*0018*/ 	.word	0x00000002
        /*0030*/ 	.string	""
        /*0030*/ 	.string	"ptxas"
        /*0030*/ 	.string	"Cuda compilation tools, release 13.0, V13.0.88"
        /*0030*/ 	.string	"Build cuda_13.0.r13.0/compiler.36424714_0"
        /*0030*/ 	.string	"-arch sm_100 -m 64 "



//--------------------- .note.nv.cuinfo           --------------------------
	.section	.note.nv.cuinfo,"",@"SHT_NOTE"
	.sectionflags	@"SHF_NOTE_NV_CUINFO"
        /*0018*/ 	.short	0x0002
        /*001a*/ 	.short	0x0064
        /*001c*/ 	.short	0x0082
	.zero		2


//--------------------- .nv.info                  --------------------------
	.section	.nv.info,"",@"SHT_CUDA_INFO"
	.align	4


	//----- nvinfo : EIATTR_REGCOUNT
	.align		4
        /*0000*/ 	.byte	0x04, 0x2f
        /*0002*/ 	.short	(.L_1 - .L_0)
	.align		4
.L_0:
        /*0004*/ 	.word	index@(_Z22assign_clusters_multiKPKfiiS0_PKiS2_iPi)
        /*0008*/ 	.word	0x0000001d


	//----- nvinfo : EIATTR_FRAME_SIZE
	.align		4
.L_1:
        /*000c*/ 	.byte	0x04, 0x11
        /*000e*/ 	.short	(.L_3 - .L_2)
	.align		4
.L_2:
        /*0010*/ 	.word	index@(_Z22assign_clusters_multiKPKfiiS0_PKiS2_iPi)
        /*0014*/ 	.word	0x00000000


	//----- nvinfo : EIATTR_REGCOUNT
	.align		4
.L_3:
        /*0018*/ 	.byte	0x04, 0x2f
        /*001a*/ 	.short	(.L_5 - .L_4)
	.align		4
.L_4:
        /*001c*/ 	.word	index@(_Z23update_centroids_multiKPKfiiPKiPfPiS2_S2_i)
        /*0020*/ 	.word	0x0000001a


	//----- nvinfo : EIATTR_FRAME_SIZE
	.align		4
.L_5:
        /*0024*/ 	.byte	0x04, 0x11
        /*0026*/ 	.short	(.L_7 - .L_6)
	.align		4
.L_6:
        /*0028*/ 	.word	index@(_Z23update_centroids_multiKPKfiiPKiPfPiS2_S2_i)
        /*002c*/ 	.word	0x00000000


	//----- nvinfo : EIATTR_MIN_STACK_SIZE
	.align		4
.L_7:
        /*0030*/ 	.byte	0x04, 0x12
        /*0032*/ 	.short	(.L_9 - .L_8)
	.align		4
.L_8:
        /*0034*/ 	.word	index@(_Z23update_centroids_multiKPKfiiPKiPfPiS2_S2_i)
        /*0038*/ 	.word	0x00000000


	//----- nvinfo : EIATTR_MIN_STACK_SIZE
	.align		4
.L_9:
        /*003c*/ 	.byte	0x04, 0x12
        /*003e*/ 	.short	(.L_11 - .L_10)
	.align		4
.L_10:
        /*0040*/ 	.word	index@(_Z22assign_clusters_multiKPKfiiS0_PKiS2_iPi)
        /*0044*/ 	.word	0x00000000
.L_11:


//--------------------- .nv.compat                --------------------------
	.section	.nv.compat,"",@"SHT_CUDA_COMPAT_INFO"
	.align	4
        /*0000*/ 	.byte	0x02, 0x09, 0x00, 0x00, 0x02, 0x02, 0x01, 0x00, 0x02, 0x05, 0x05, 0x00, 0x03, 0x07, 0x01, 0x01
        /*0010*/ 	.byte	0x02, 0x03, 0x00, 0x00, 0x02, 0x06, 0x01, 0x00, 0x04, 0x0b, 0x08, 0x00, 0x09, 0x00, 0x00, 0x00
        /*0020*/ 	.byte	0x00, 0x00, 0x00, 0x00


//--------------------- .nv.info._Z23update_centroids_multiKPKfiiPKiPfPiS2_S2_i --------------------------
	.section	.nv.info._Z23update_centroids_multiKPKfiiPKiPfPiS2_S2_i,"",@"SHT_CUDA_INFO"
	.sectionflags	@""
	.align	4


	//----- nvinfo : EIATTR_CUDA_API_VERSION
	.align		4
        /*0000*/ 	.byte	0x04, 0x37
        /*0002*/ 	.short	(.L_13 - .L_12)
.L_12:
        /*0004*/ 	.word	0x00000082


	//----- nvinfo : EIATTR_KPARAM_INFO
	.align		4
.L_13:
        /*0008*/ 	.byte	0x04, 0x17
        /*000a*/ 	.short	(.L_15 - .L_14)
.L_14:
        /*000c*/ 	.word	0x00000000
        /*0010*/ 	.short	0x0008
        /*0012*/ 	.short	0x0038
        /*0014*/ 	.byte	0x00, 0xf0, 0x11, 0x00


	//----- nvinfo : EIATTR_KPARAM_INFO
	.align		4
.L_15:
        /*0018*/ 	.byte	0x04, 0x17
        /*001a*/ 	.short	(.L_17 - .L_16)
.L_16:
        /*001c*/ 	.word	0x00000000
        /*0020*/ 	.short	0x0007
        /*0022*/ 	.short	0x0030
        /*0024*/ 	.byte	0x00, 0xf5, 0x21, 0x00


	//----- nvinfo : EIATTR_KPARAM_INFO
	.align		4
.L_17:
        /*0028*/ 	.byte	0x04, 0x17
        /*002a*/ 	.short	(.L_19 - .L_18)
.L_18:
        /*002c*/ 	.word	0x00000000
        /*0030*/ 	.short	0x0006
        /*0032*/ 	.short	0x0028
        /*0034*/ 	.byte	0x00, 0xf5, 0x21, 0x00


	//----- nvinfo : EIATTR_KPARAM_INFO
	.align		4
.L_19:
        /*0038*/ 	.byte	0x04, 0x17
        /*003a*/ 	.short	(.L_21 - .L_20)
.L_20:
        /*003c*/ 	.word	0x00000000
        /*0040*/ 	.short	0x0005
        /*0042*/ 	.short	0x0020
        /*0044*/ 	.byte	0x00, 0xf5, 0x21, 0x00


	//----- nvinfo : EIATTR_KPARAM_INFO
	.align		4
.L_21:
        /*0048*/ 	.byte	0x04, 0x17
        /*004a*/ 	.short	(.L_23 - .L_22)
.L_22:
        /*004c*/ 	.word	0x00000000
        /*0050*/ 	.short	0x0004
        /*0052*/ 	.short	0x0018
        /*0054*/ 	.byte	0x00, 0xf5, 0x21, 0x00


	//----- nvinfo : EIATTR_KPARAM_INFO
	.align		4
.L_23:
        /*0058*/ 	.byte	0x04, 0x17
        /*005a*/ 	.short	(.L_25 - .L_24)
.L_24:
        /*005c*/ 	.word	0x00000000
        /*0060*/ 	.short	0x0003
        /*0062*/ 	.short	0x0010
        /*0064*/ 	.byte	0x00, 0xf5, 0x21, 0x00


	//----- nvinfo : EIATTR_KPARAM_INFO
	.align		4
.L_25:
        /*0068*/ 	.byte	0x04, 0x17
        /*006a*/ 	.short	(.L_27 - .L_26)
.L_26:
        /*006c*/ 	.word	0x00000000
        /*0070*/ 	.short	0x0002
        /*0072*/ 	.short	0x000c
        /*0074*/ 	.byte	0x00, 0xf0, 0x11, 0x00


	//----- nvinfo : EIATTR_KPARAM_INFO
	.align		4
.L_27:
        /*0078*/ 	.byte	0x04, 0x17
        /*007a*/ 	.short	(.L_29 - .L_28)
.L_28:
        /*007c*/ 	.word	0x00000000
        /*0080*/ 	.short	0x0001
        /*0082*/ 	.short	0x0008
        /*0084*/ 	.byte	0x00, 0xf0, 0x11, 0x00


	//----- nvinfo : EIATTR_KPARAM_INFO
	.align		4
.L_29:
        /*0088*/ 	.byte	0x04, 0x17
        /*008a*/ 	.short	(.L_31 - .L_30)
.L_30:
        /*008c*/ 	.word	0x00000000
        /*0090*/ 	.short	0x0000
        /*0092*/ 	.short	0x0000
        /*0094*/ 	.byte	0x00, 0xf5, 0x21, 0x00


	//----- nvinfo : EIATTR_SPARSE_MMA_MASK
	.align		4
.L_31:
        /*0098*/ 	.byte	0x03, 0x50
        /*009a*/ 	.short	0x0000


	//----- nvinfo : EIATTR_MAXREG_COUNT
	.align		4
        /*009c*/ 	.byte	0x03, 0x1b
        /*009e*/ 	.short	0x00ff


	//----- nvinfo : EIATTR_MERCURY_ISA_VERSION
	.align		4
        /*00a0*/ 	.byte	0x03, 0x5f
        /*00a2*/ 	.short	0x0101


	//----- nvinfo : EIATTR_VRC_CTA_INIT_COUNT
	.align		4
        /*00a4*/ 	.byte	0x02, 0x4a
	.zero		1
	.zero		1


	//----- nvinfo : EIATTR_EXIT_INSTR_OFFSETS
	.align		4
        /*00a8*/ 	.byte	0x04, 0x1c
        /*00aa*/ 	.short	(.L_33 - .L_32)


	//   ....[0]....
.L_32:
        /*00ac*/ 	.word	0x00000070


	//   ....[1]....
        /*00b0*/ 	.word	0x000000a0


	//   ....[2]....
        /*00b4*/ 	.word	0x00000a50


	//   ....[3]....
        /*00b8*/ 	.word	0x00000e00


	//   ....[4]....
        /*00bc*/ 	.word	0x00001010


	//   ....[5]....
        /*00c0*/ 	.word	0x00001180


	//   ....[6]....
        /*00c4*/ 	.word	0x00001250


	//----- nvinfo : EIATTR_CBANK_PARAM_SIZE
	.align		4
.L_33:
        /*00c8*/ 	.byte	0x03, 0x19
        /*00ca*/ 	.short	0x003c


	//----- nvinfo : EIATTR_PARAM_CBANK
	.align		4
        /*00cc*/ 	.byte	0x04, 0x0a
        /*00ce*/ 	.short	(.L_35 - .L_34)
	.align		4
.L_34:
        /*00d0*/ 	.word	index@(.nv.constant0._Z23update_centroids_multiKPKfiiPKiPfPiS2_S2_i)
        /*00d4*/ 	.short	0x0380
        /*00d6*/ 	.short	0x003c


	//----- nvinfo : EIATTR_SW_WAR
	.align		4
.L_35:
        /*00d8*/ 	.byte	0x04, 0x36
        /*00da*/ 	.short	(.L_37 - .L_36)
.L_36:
        /*00dc*/ 	.word	0x00000008
.L_37:


//--------------------- .nv.info._Z22assign_clusters_multiKPKfiiS0_PKiS2_iPi --------------------------
	.section	.nv.info._Z22assign_clusters_multiKPKfiiS0_PKiS2_iPi,"",@"SHT_CUDA_INFO"
	.sectionflags	@""
	.align	4


	//----- nvinfo : EIATTR_CUDA_API_VERSION
	.align		4
        /*0000*/ 	.byte	0x04, 0x37
        /*0002*/ 	.short	(.L_39 - .L_38)
.L_38:
        /*0004*/ 	.word	0x00000082


	//----- nvinfo : EIATTR_KPARAM_INFO
	.align		4
.L_39:
        /*0008*/ 	.byte	0x04, 0x17
        /*000a*/ 	.short	(.L_41 - .L_40)
.L_40:
        /*000c*/ 	.word	0x00000000
        /*0010*/ 	.short	0x0007
        /*0012*/ 	.short	0x0030
        /*0014*/ 	.byte	0x00, 0xf5, 0x21, 0x00


	//----- nvinfo : EIATTR_KPARAM_INFO
	.align		4
.L_41:
        /*0018*/ 	.byte	0x04, 0x17
        /*001a*/ 	.short	(.L_43 - .L_42)
.L_42:
        /*001c*/ 	.word	0x00000000
        /*0020*/ 	.short	0x0006
        /*0022*/ 	.short	0x0028
        /*0024*/ 	.byte	0x00, 0xf0, 0x11, 0x00


	//----- nvinfo : EIATTR_KPARAM_INFO
	.align		4
.L_43:
        /*0028*/ 	.byte	0x04, 0x17
        /*002a*/ 	.short	(.L_45 - .L_44)
.L_44:
        /*002c*/ 	.word	0x00000000
        /*0030*/ 	.short	0x0005
        /*0032*/ 	.short	0x0020
        /*0034*/ 	.byte	0x00, 0xf5, 0x21, 0x00


	//----- nvinfo : EIATTR_KPARAM_INFO
	.align		4
.L_45:
        /*0038*/ 	.byte	0x04, 0x17
        /*003a*/ 	.short	(.L_47 - .L_46)
.L_46:
        /*003c*/ 	.word	0x00000000
        /*0040*/ 	.short	0x0004
        /*0042*/ 	.short	0x0018
        /*0044*/ 	.byte	0x00, 0xf5, 0x21, 0x00


	//----- nvinfo : EIATTR_KPARAM_INFO
	.align		4
.L_47:
        /*0048*/ 	.byte	0x04, 0x17
        /*004a*/ 	.short	(.L_49 - .L_48)
.L_48:
        /*004c*/ 	.word	0x00000000
        /*0050*/ 	.short	0x0003
        /*0052*/ 	.short	0x0010
        /*0054*/ 	.byte	0x00, 0xf5, 0x21, 0x00


	//----- nvinfo : EIATTR_KPARAM_INFO
	.align		4
.L_49:
        /*0058*/ 	.byte	0x04, 0x17
        /*005a*/ 	.short	(.L_51 - .L_50)
.L_50:
        /*005c*/ 	.word	0x00000000
        /*0060*/ 	.short	0x0002
        /*0062*/ 	.short	0x000c
        /*0064*/ 	.byte	0x00, 0xf0, 0x11, 0x00


	//----- nvinfo : EIATTR_KPARAM_INFO
	.align		4
.L_51:
        /*0068*/ 	.byte	0x04, 0x17
        /*006a*/ 	.short	(.L_53 - .L_52)
.L_52:
        /*006c*/ 	.word	0x00000000
        /*0070*/ 	.short	0x0001
        /*0072*/ 	.short	0x0008
        /*0074*/ 	.byte	0x00, 0xf0, 0x11, 0x00


	//----- nvinfo : EIATTR_KPARAM_INFO
	.align		4
.L_53:
        /*0078*/ 	.byte	0x04, 0x17
        /*007a*/ 	.short	(.L_55 - .L_54)
.L_54:
        /*007c*/ 	.word	0x00000000
        /*0080*/ 	.short	0x0000
        /*0082*/ 	.short	0x0000
        /*0084*/ 	.byte	0x00, 0xf5, 0x21, 0x00


	//----- nvinfo : EIATTR_SPARSE_MMA_MASK
	.align		4
.L_55:
        /*0088*/ 	.byte	0x03, 0x50
        /*008a*/ 	.short	0x0000


	//----- nvinfo : EIATTR_MAXREG_COUNT
	.align		4
        /*008c*/ 	.byte	0x03, 0x1b
        /*008e*/ 	.short	0x00ff


	//----- nvinfo : EIATTR_MERCURY_ISA_VERSION
	.align		4
        /*0090*/ 	.byte	0x03, 0x5f
        /*0092*/ 	.short	0x0101


	//----- nvinfo : EIATTR_VRC_CTA_INIT_COUNT
	.align		4
        /*0094*/ 	.byte	0x02, 0x4a
	.zero		1
	.zero		1


	//----- nvinfo : EIATTR_EXIT_INSTR_OFFSETS
	.align		4
        /*0098*/ 	.byte	0x04, 0x1c
        /*009a*/ 	.short	(.L_57 - .L_56)


	//   ....[0]....
.L_56:
        /*009c*/ 	.word	0x00000070


	//   ....[1]....
        /*00a0*/ 	.word	0x000000a0


	//   ....[2]....
        /*00a4*/ 	.word	0x00000510


	//   ....[3]....
        /*00a8*/ 	.word	0x00000f50


	//----- nvinfo : EIATTR_CBANK_PARAM_SIZE
	.align		4
.L_57:
        /*00ac*/ 	.byte	0x03, 0x19
        /*00ae*/ 	.short	0x0038


	//----- nvinfo : EIATTR_PARAM_CBANK
	.align		4
        /*00b0*/ 	.byte	0x04, 0x0a
        /*00b2*/ 	.short	(.L_59 - .L_58)
	.align		4
.L_58:
        /*00b4*/ 	.word	index@(.nv.constant0._Z22assign_clusters_multiKPKfiiS0_PKiS2_iPi)
        /*00b8*/ 	.short	0x0380
        /*00ba*/ 	.short	0x0038


	//----- nvinfo : EIATTR_SW_WAR
	.align		4
.L_59:
        /*00bc*/ 	.byte	0x04, 0x36
        /*00be*/ 	.short	(.L_61 - .L_60)
.L_60:
        /*00c0*/ 	.word	0x00000008
.L_61:


//--------------------- .nv.callgraph             --------------------------
	.section	.nv.callgraph,"",@"SHT_CUDA_CALLGRAPH"
	.align	4
	.sectionentsize	8
	.align		4
        /*0000*/ 	.word	0x00000000
	.align		4
        /*0004*/ 	.word	0xffffffff
	.align		4
        /*0008*/ 	.word	0x00000000
	.align		4
        /*000c*/ 	.word	0xfffffffe
	.align		4
        /*0010*/ 	.word	0x00000000
	.align		4
        /*0014*/ 	.word	0xfffffffd
	.align		4
        /*0018*/ 	.word	0x00000000
	.align		4
        /*001c*/ 	.word	0xfffffffc


//--------------------- .text._Z23update_centroids_multiKPKfiiPKiPfPiS2_S2_i --------------------------
	.section	.text._Z23update_centroids_multiKPKfiiPKiPfPiS2_S2_i,"ax",@progbits
	.align	128
        .global         _Z23update_centroids_multiKPKfiiPKiPfPiS2_S2_i
        .type           _Z23update_centroids_multiKPKfiiPKiPfPiS2_S2_i,@function
        .size           _Z23update_centroids_multiKPKfiiPKiPfPiS2_S2_i,(.L_x_28 - _Z23update_centroids_multiKPKfiiPKiPfPiS2_S2_i)
        .other          _Z23update_centroids_multiKPKfiiPKiPfPiS2_S2_i,@"STO_CUDA_ENTRY STV_DEFAULT"
_Z23update_centroids_multiKPKfiiPKiPfPiS2_S2_i:
.text._Z23update_centroids_multiKPKfiiPKiPfPiS2_S2_i:
[----:B------:R-:W-:Y:S01]  /*0000*/  LDC R1, c[0x0][0x37c] ;  /* 0x0000df00ff017b82 */ /* 0x000fe20000000800 */
[----:B------:R-:W0:Y:S07]  /*0010*/  S2R R3, SR_TID.X ;  /* 0x0000000000037919 */ /* 0x000e2e0000002100 */
[----:B------:R-:W0:Y:S01]  /*0020*/  S2UR UR4, SR_CTAID.X ;  /* 0x00000000000479c3 */ /* 0x000e220000002500 */
[----:B------:R-:W1:Y:S07]  /*0030*/  LDCU UR5, c[0x0][0x388] ;  /* 0x00007100ff0577ac */ /* 0x000e6e0008000800 */
[----:B------:R-:W0:Y:S02]  /*0040*/  LDC R0, c[0x0][0x360] ;  /* 0x0000d800ff007b82 */ /* 0x000e240000000800 */
[----:B0-----:R-:W-:-:S05]  /*0050*/  IMAD R0, R0, UR4, R3 ;  /* 0x0000000400007c24 */ /* 0x001fca000f8e0203 */
[----:B-1----:R-:W-:-:S13]  /*0060*/  ISETP.GE.AND P0, PT, R0, UR5, PT ;  /* 0x0000000500007c0c */ /* 0x002fda000bf06270 */
[----:B------:R-:W-:Y:S05]  /*0070*/  @P0 EXIT ;  /* 0x000000000000094d */ /* 0x000fea0003800000 */
[----:B------:R-:W0:Y:S02]  /*0080*/  LDC R3, c[0x0][0x3b8] ;  /* 0x0000ee00ff037b82 */ /* 0x000e240000000800 */
[----:B0-----:R-:W-:-:S13]  /*0090*/  ISETP.GE.AND P0, PT, R3, 0x1, PT ;  /* 0x000000010300780c */ /* 0x001fda0003f06270 */
[----:B------:R-:W-:Y:S05]  /*00a0*/  @!P0 EXIT ;  /* 0x000000000000894d */ /* 0x000fea0003800000 */
[----:B------:R-:W0:Y:S01]  /*00b0*/  LDCU UR4, c[0x0][0x38c] ;  /* 0x00007180ff0477ac */ /* 0x000e220008000800 */
[----:B------:R-:W1:Y:S01]  /*00c0*/  LDCU.64 UR12, c[0x0][0x358] ;  /* 0x00006b00ff0c77ac */ /* 0x000e620008000a00 */
[----:B0-----:R-:W-:-:S09]  /*00d0*/  UISETP.GE.AND UP0, UPT, UR4, 0x1, UPT ;  /* 0x000000010400788c */ /* 0x001fd2000bf06270 */
[----:B-1----:R-:W-:Y:S05]  /*00e0*/  BRA.U !UP0, `(.L_x_0) ;  /* 0x0000000908607547 */ /* 0x002fea000b800000 */
[----:B------:R-:W-:Y:S02]  /*00f0*/  IMAD R2, R0, UR4, RZ ;  /* 0x0000000400027c24 */ /* 0x000fe4000f8e02ff */
[----:B------:R-:W-:Y:S01]  /*0100*/  HFMA2 R5, -RZ, RZ, 0, 0 ;  /* 0x00000000ff057431 */ /* 0x000fe200000001ff */
[----:B------:R-:W-:Y:S02]  /*0110*/  ULOP3.LUT UR5, UR4, 0x7ffffff0, URZ, 0xc0, !UPT ;  /* 0x7ffffff004057892 */ /* 0x000fe4000f8ec0ff */
[----:B------:R-:W-:Y:S01]  /*0120*/  ULOP3.LUT UR7, UR4, 0xf, URZ, 0xc0, !UPT ;  /* 0x0000000f04077892 */ /* 0x000fe2000f8ec0ff */
[----:B------:R-:W-:Y:S01]  /*0130*/  SHF.R.S32.HI R3, RZ, 0x1f, R2 ;  /* 0x0000001fff037819 */ /* 0x000fe20000011402 */
[----:B------:R-:W-:Y:S02]  /*0140*/  ULOP3.LUT UR8, UR4, 0x7, URZ, 0xc0, !UPT ;  /* 0x0000000704087892 */ /* 0x000fe4000f8ec0ff */
[----:B------:R-:W-:Y:S02]  /*0150*/  ULOP3.LUT UR9, UR4, 0x3, URZ, 0xc0, !UPT ;  /* 0x0000000304097892 */ /* 0x000fe4000f8ec0ff */
[----:B------:R-:W-:-:S12]  /*0160*/  UIADD3 UR6, UPT, UPT, -UR5, URZ, URZ ;  /* 0x000000ff05067290 */ /* 0x000fd8000fffe1ff */
.L_x_6:
[----:B0-----:R-:W0:Y:S01]  /*0170*/  LDC.64 R10, c[0x0][0x390] ;  /* 0x0000e400ff0a7b82 */ /* 0x001e220000000a00 */
[----:B------:R-:W1:Y:S01]  /*0180*/  LDCU UR14, c[0x0][0x3b8] ;  /* 0x00007700ff0e77ac */ /* 0x000e620008000800 */
[----:B------:R-:W2:Y:S06]  /*0190*/  LDCU UR4, c[0x0][0x38c] ;  /* 0x00007180ff0477ac */ /* 0x000eac0008000800 */
[----:B------:R-:W3:Y:S01]  /*01a0*/  LDC.64 R8, c[0x0][0x3b0] ;  /* 0x0000ec00ff087b82 */ /* 0x000ee20000000a00 */
[----:B-1----:R-:W-:-:S04]  /*01b0*/  IMAD R7, R0, UR14, R5 ;  /* 0x0000000e00077c24 */ /* 0x002fc8000f8e0205 */
[----:B0-----:R-:W-:-:S06]  /*01c0*/  IMAD.WIDE R10, R7, 0x4, R10 ;  /* 0x00000004070a7825 */ /* 0x001fcc00078e020a */
[----:B------:R-:W4:Y:S01]  /*01d0*/  LDG.E R11, desc[UR12][R10.64] ;  /* 0x0000000c0a0b7981 */ /* 0x000f22000c1e1900 */
[----:B---3--:R-:W-:-:S05]  /*01e0*/  IMAD.WIDE.U32 R8, R5, 0x4, R8 ;  /* 0x0000000405087825 */ /* 0x008fca00078e0008 */
[----:B------:R-:W4:Y:S01]  /*01f0*/  LDG.E R4, desc[UR12][R8.64] ;  /* 0x0000000c08047981 */ /* 0x000f22000c1e1900 */
[----:B--2---:R-:W-:Y:S01]  /*0200*/  UISETP.GE.U32.AND UP0, UPT, UR4, 0x10, UPT ;  /* 0x000000100400788c */ /* 0x004fe2000bf06070 */
[----:B----4-:R-:W-:-:S04]  /*0210*/  IMAD.IADD R4, R4, 0x1, R11 ;  /* 0x0000000104047824 */ /* 0x010fc800078e020b */
[----:B------:R-:W-:Y:S01]  /*0220*/  IMAD R6, R4, UR4, RZ ;  /* 0x0000000404067c24 */ /* 0x000fe2000f8e02ff */
[----:B------:R-:W-:-:S03]  /*0230*/  UMOV UR4, URZ ;  /* 0x000000ff00047c82 */ /* 0x000fc60008000000 */
[----:B------:R-:W-:Y:S05]  /*0240*/  BRA.U !UP0, `(.L_x_1) ;  /* 0x0000000108c87547 */ /* 0x000fea000b800000 */
[----:B------:R-:W0:Y:S01]  /*0250*/  LDCU.64 UR10, c[0x0][0x380] ;  /* 0x00007000ff0a77ac */ /* 0x000e220008000a00 */
[----:B------:R-:W-:Y:S01]  /*0260*/  MOV R7, R6 ;  /* 0x0000000600077202 */ /* 0x000fe20000000f00 */
[----:B------:R-:W-:Y:S01]  /*0270*/  UMOV UR4, UR6 ;  /* 0x0000000600047c82 */ /* 0x000fe20008000000 */
[----:B0-----:R-:W-:-:S04]  /*0280*/  LEA R12, P0, R2, UR10, 0x2 ;  /* 0x0000000a020c7c11 */ /* 0x001fc8000f8010ff */
[----:B------:R-:W-:Y:S02]  /*0290*/  IADD3 R12, P1, PT, R12, 0x20, RZ ;  /* 0x000000200c0c7810 */ /* 0x000fe40007f3e0ff */
[----:B------:R-:W-:-:S05]  /*02a0*/  LEA.HI.X R21, R2, UR11, R3, 0x2, P0 ;  /* 0x0000000b02157c11 */ /* 0x000fca00080f1403 */
[----:B------:R-:W-:-:S07]  /*02b0*/  IMAD.X R21, RZ, RZ, R21, P1 ;  /* 0x000000ffff157224 */ /* 0x000fce00008e0615 */
.L_x_2:
[----:B------:R-:W-:Y:S01]  /*02c0*/  MOV R8, R12 ;  /* 0x0000000c00087202 */ /* 0x000fe20000000f00 */
[----:B------:R-:W-:Y:S01]  /*02d0*/  IMAD.MOV.U32 R9, RZ, RZ, R21 ;  /* 0x000000ffff097224 */ /* 0x000fe200078e0015 */
[----:B0-----:R-:W0:Y:S04]  /*02e0*/  LDC.64 R10, c[0x0][0x398] ;  /* 0x0000e600ff0a7b82 */ /* 0x001e280000000a00 */
[----:B------:R-:W2:Y:S01]  /*02f0*/  LDG.E R13, desc[UR12][R8.64+-0x20] ;  /* 0xffffe00c080d7981 */ /* 0x000ea2000c1e1900 */
[----:B0-----:R-:W-:-:S05]  /*0300*/  IMAD.WIDE R10, R7, 0x4, R10 ;  /* 0x00000004070a7825 */ /* 0x001fca00078e020a */
[----:B--2---:R0:W-:Y:S04]  /*0310*/  REDG.E.ADD.F32.FTZ.RN.STRONG.GPU desc[UR12][R10.64], R13 ;  /* 0x0000000d0a0079a6 */ /* 0x0041e8000c12f30c */
[----:B------:R-:W2:Y:S04]  /*0320*/  LDG.E R15, desc[UR12][R8.64+-0x1c] ;  /* 0xffffe40c080f7981 */ /* 0x000ea8000c1e1900 */
[----:B--2---:R1:W-:Y:S04]  /*0330*/  REDG.E.ADD.F32.FTZ.RN.STRONG.GPU desc[UR12][R10.64+0x4], R15 ;  /* 0x0000040f0a0079a6 */ /* 0x0043e8000c12f30c */
[----:B------:R-:W2:Y:S04]  /*0340*/  LDG.E R17, desc[UR12][R8.64+-0x18] ;  /* 0xffffe80c08117981 */ /* 0x000ea8000c1e1900 */
[----:B--2---:R2:W-:Y:S04]  /*0350*/  REDG.E.ADD.F32.FTZ.RN.STRONG.GPU desc[UR12][R10.64+0x8], R17 ;  /* 0x000008110a0079a6 */ /* 0x0045e8000c12f30c */
[----:B------:R-:W3:Y:S04]  /*0360*/  LDG.E R19, desc[UR12][R8.64+-0x14] ;  /* 0xffffec0c08137981 */ /* 0x000ee8000c1e1900 */
[----:B---3--:R3:W-:Y:S04]  /*0370*/  REDG.E.ADD.F32.FTZ.RN.STRONG.GPU desc[UR12][R10.64+0xc], R19 ;  /* 0x00000c130a0079a6 */ /* 0x0087e8000c12f30c */
[----:B------:R-:W4:Y:S04]  /*0380*/  LDG.E R21, desc[UR12][R8.64+-0x10] ;  /* 0xfffff00c08157981 */ /* 0x000f28000c1e1900 */
[----:B----4-:R4:W-:Y:S04]  /*0390*/  REDG.E.ADD.F32.FTZ.RN.STRONG.GPU desc[UR12][R10.64+0x10], R21 ;  /* 0x000010150a0079a6 */ /* 0x0109e8000c12f30c */
[----:B------:R-:W5:Y:S04]  /*03a0*/  LDG.E R23, desc[UR12][R8.64+-0xc] ;  /* 0xfffff40c08177981 */ /* 0x000f68000c1e1900 */
[----:B-----5:R5:W-:Y:S04]  /*03b0*/  REDG.E.ADD.F32.FTZ.RN.STRONG.GPU desc[UR12][R10.64+0x14], R23 ;  /* 0x000014170a0079a6 */ /* 0x020be8000c12f30c */
[----:B0-----:R-:W2:Y:S04]  /*03c0*/  LDG.E R13, desc[UR12][R8.64+-0x8] ;  /* 0xfffff80c080d7981 */ /* 0x001ea8000c1e1900 */
[----:B--2---:R0:W-:Y:S04]  /*03d0*/  REDG.E.ADD.F32.FTZ.RN.STRONG.GPU desc[UR12][R10.64+0x18], R13 ;  /* 0x0000180d0a0079a6 */ /* 0x0041e8000c12f30c */
[----:B-1----:R-:W2:Y:S04]  /*03e0*/  LDG.E R15, desc[UR12][R8.64+-0x4] ;  /* 0xfffffc0c080f7981 */ /* 0x002ea8000c1e1900 */
[----:B--2---:R1:W-:Y:S04]  /*03f0*/  REDG.E.ADD.F32.FTZ.RN.STRONG.GPU desc[UR12][R10.64+0x1c], R15 ;  /* 0x00001c0f0a0079a6 */ /* 0x0043e8000c12f30c */
[----:B------:R-:W2:Y:S04]  /*0400*/  LDG.E R17, desc[UR12][R8.64] ;  /* 0x0000000c08117981 */ /* 0x000ea8000c1e1900 */
[----:B--2---:R2:W-:Y:S04]  /*0410*/  REDG.E.ADD.F32.FTZ.RN.STRONG.GPU desc[UR12][R10.64+0x20], R17 ;  /* 0x000020110a0079a6 */ /* 0x0045e8000c12f30c */
[----:B---3--:R-:W3:Y:S04]  /*0420*/  LDG.E R19, desc[UR12][R8.64+0x4] ;  /* 0x0000040c08137981 */ /* 0x008ee8000c1e1900 */
[----:B---3--:R3:W-:Y:S04]  /*0430*/  REDG.E.ADD.F32.FTZ.RN.STRONG.GPU desc[UR12][R10.64+0x24], R19 ;  /* 0x000024130a0079a6 */ /* 0x0087e8000c12f30c */
[----:B----4-:R-:W4:Y:S04]  /*0440*/  LDG.E R21, desc[UR12][R8.64+0x8] ;  /* 0x0000080c08157981 */ /* 0x010f28000c1e1900 */
[----:B----4-:R4:W-:Y:S04]  /*0450*/  REDG.E.ADD.F32.FTZ.RN.STRONG.GPU desc[UR12][R10.64+0x28], R21 ;  /* 0x000028150a0079a6 */ /* 0x0109e8000c12f30c */
[----:B-----5:R-:W5:Y:S04]  /*0460*/  LDG.E R23, desc[UR12][R8.64+0xc] ;  /* 0x00000c0c08177981 */ /* 0x020f68000c1e1900 */
[----:B-----5:R1:W-:Y:S04]  /*0470*/  REDG.E.ADD.F32.FTZ.RN.STRONG.GPU desc[UR12][R10.64+0x2c], R23 ;  /* 0x00002c170a0079a6 */ /* 0x0203e8000c12f30c */
[----:B0-----:R-:W5:Y:S04]  /*0480*/  LDG.E R13, desc[UR12][R8.64+0x10] ;  /* 0x0000100c080d7981 */ /* 0x001f68000c1e1900 */
[----:B-----5:R0:W-:Y:S04]  /*0490*/  REDG.E.ADD.F32.FTZ.RN.STRONG.GPU desc[UR12][R10.64+0x30], R13 ;  /* 0x0000300d0a0079a6 */ /* 0x0201e8000c12f30c */
[----:B-1----:R-:W5:Y:S04]  /*04a0*/  LDG.E R15, desc[UR12][R8.64+0x14] ;  /* 0x0000140c080f7981 */ /* 0x002f68000c1e1900 */
[----:B-----5:R0:W-:Y:S04]  /*04b0*/  REDG.E.ADD.F32.FTZ.RN.STRONG.GPU desc[UR12][R10.64+0x34], R15 ;  /* 0x0000340f0a0079a6 */ /* 0x0201e8000c12f30c */
[----:B--2---:R-:W2:Y:S04]  /*04c0*/  LDG.E R17, desc[UR12][R8.64+0x18] ;  /* 0x0000180c08117981 */ /* 0x004ea8000c1e1900 */
[----:B--2---:R0:W-:Y:S04]  /*04d0*/  REDG.E.ADD.F32.FTZ.RN.STRONG.GPU desc[UR12][R10.64+0x38], R17 ;  /* 0x000038110a0079a6 */ /* 0x0041e8000c12f30c */
[----:B---3--:R-:W2:Y:S01]  /*04e0*/  LDG.E R19, desc[UR12][R8.64+0x1c] ;  /* 0x00001c0c08137981 */ /* 0x008ea2000c1e1900 */
[----:B------:R-:W-:-:S04]  /*04f0*/  UIADD3 UR4, UPT, UPT, UR4, 0x10, URZ ;  /* 0x0000001004047890 */ /* 0x000fc8000fffe0ff */
[----:B------:R-:W-:Y:S01]  /*0500*/  UISETP.NE.AND UP0, UPT, UR4, URZ, UPT ;  /* 0x000000ff0400728c */ /* 0x000fe2000bf05270 */
[----:B------:R-:W-:Y:S01]  /*0510*/  IADD3 R12, P0, PT, R8, 0x40, RZ ;  /* 0x00000040080c7810 */ /* 0x000fe20007f1e0ff */
[----:B--2---:R0:W-:Y:S03]  /*0520*/  REDG.E.ADD.F32.FTZ.RN.STRONG.GPU desc[UR12][R10.64+0x3c], R19 ;  /* 0x00003c130a0079a6 */ /* 0x0041e6000c12f30c */
[----:B----4-:R-:W-:Y:S01]  /*0530*/  IADD3.X R21, PT, PT, RZ, R9, RZ, P0, !PT ;  /* 0x00000009ff157210 */ /* 0x010fe200007fe4ff */
[----:B------:R-:W-:-:S03]  /*0540*/  VIADD R7, R7, 0x10 ;  /* 0x0000001007077836 */ /* 0x000fc60000000000 */
[----:B------:R-:W-:Y:S05]  /*0550*/  BRA.U UP0, `(.L_x_2) ;  /* 0xfffffffd00587547 */ /* 0x000fea000b83ffff */
[----:B------:R-:W-:-:S05]  /*0560*/  UMOV UR4, UR5 ;  /* 0x0000000500047c82 */ /* 0x000fca0008000000 */
.L_x_1:
[----:B------:R-:W-:-:S09]  /*0570*/  UISETP.NE.AND UP0, UPT, UR7, URZ, UPT ;  /* 0x000000ff0700728c */ /* 0x000fd2000bf05270 */
[----:B------:R-:W-:Y:S05]  /*0580*/  BRA.U !UP0, `(.L_x_3) ;  /* 0x0000000508187547 */ /* 0x000fea000b800000 */
[----:B------:R-:W-:Y:S02]  /*0590*/  UIADD3 UR10, UPT, UPT, UR7, -0x1, URZ ;  /* 0xffffffff070a7890 */ /* 0x000fe4000fffe0ff */
[----:B------:R-:W-:Y:S02]  /*05a0*/  UISETP.NE.AND UP1, UPT, UR8, URZ, UPT ;  /* 0x000000ff0800728c */ /* 0x000fe4000bf25270 */
[----:B------:R-:W-:-:S09]  /*05b0*/  UISETP.GE.U32.AND UP0, UPT, UR10, 0x7, UPT ;  /* 0x000000070a00788c */ /* 0x000fd2000bf06070 */
[----:B------:R-:W-:Y:S05]  /*05c0*/  BRA.U !UP0, `(.L_x_4) ;  /* 0x0000000108647547 */ /* 0x000fea000b800000 */
[----:B------:R-:W1:Y:S01]  /*05d0*/  LDCU.64 UR10, c[0x0][0x380] ;  /* 0x00007000ff0a77ac */ /* 0x000e620008000a00 */
[----:B------:R-:W-:-:S04]  /*05e0*/  IADD3 R7, P0, PT, R2, UR4, RZ ;  /* 0x0000000402077c10 */ /* 0x000fc8000ff1e0ff */
[----:B0-----:R-:W-:Y:S02]  /*05f0*/  IADD3.X R10, PT, PT, RZ, R3, RZ, P0, !PT ;  /* 0x00000003ff0a7210 */ /* 0x001fe400007fe4ff */
[----:B-1----:R-:W-:-:S04]  /*0600*/  LEA R8, P0, R7, UR10, 0x2 ;  /* 0x0000000a07087c11 */ /* 0x002fc8000f8010ff */
[----:B------:R-:W-:Y:S02]  /*0610*/  LEA.HI.X R9, R7, UR11, R10, 0x2, P0 ;  /* 0x0000000b07097c11 */ /* 0x000fe400080f140a */
[----:B------:R-:W0:Y:S03]  /*0620*/  LDC.64 R10, c[0x0][0x398] ;  /* 0x0000e600ff0a7b82 */ /* 0x000e260000000a00 */
[----:B------:R-:W2:Y:S01]  /*0630*/  LDG.E R13, desc[UR12][R8.64] ;  /* 0x0000000c080d7981 */ /* 0x000ea2000c1e1900 */
[----:B------:R-:W-:-:S04]  /*0640*/  VIADD R7, R6, UR4 ;  /* 0x0000000406077c36 */ /* 0x000fc80008000000 */
        /* <DEDUP_REMOVED lines=8> */
[----:B------:R-:W3:Y:S04]  /*06d0*/  LDG.E R19, desc[UR12][R8.64+0x10] ;  /* 0x0000100c08137981 */ /* 0x000ee8000c1e1900 */
[----:B---3--:R2:W-:Y:S04]  /*06e0*/  REDG.E.ADD.F32.FTZ.RN.STRONG.GPU desc[UR12][R10.64+0x10], R19 ;  /* 0x000010130a0079a6 */ /* 0x0085e8000c12f30c */
[----:B------:R-:W3:Y:S04]  /*06f0*/  LDG.E R21, desc[UR12][R8.64+0x14] ;  /* 0x0000140c08157981 */ /* 0x000ee8000c1e1900 */
[----:B---3--:R2:W-:Y:S04]  /*0700*/  REDG.E.ADD.F32.FTZ.RN.STRONG.GPU desc[UR12][R10.64+0x14], R21 ;  /* 0x000014150a0079a6 */ /* 0x0085e8000c12f30c */
[----:B0-----:R-:W3:Y:S04]  /*0710*/  LDG.E R13, desc[UR12][R8.64+0x18] ;  /* 0x0000180c080d7981 */ /* 0x001ee8000c1e1900 */
[----:B---3--:R2:W-:Y:S04]  /*0720*/  REDG.E.ADD.F32.FTZ.RN.STRONG.GPU desc[UR12][R10.64+0x18], R13 ;  /* 0x0000180d0a0079a6 */ /* 0x0085e8000c12f30c */
[----:B-1----:R-:W3:Y:S01]  /*0730*/  LDG.E R7, desc[UR12][R8.64+0x1c] ;  /* 0x00001c0c08077981 */ /* 0x002ee2000c1e1900 */
[----:B------:R-:W-:-:S03]  /*0740*/  UIADD3 UR4, UPT, UPT, UR4, 0x8, URZ ;  /* 0x0000000804047890 */ /* 0x000fc6000fffe0ff */
[----:B---3--:R2:W-:Y:S09]  /*0750*/  REDG.E.ADD.F32.FTZ.RN.STRONG.GPU desc[UR12][R10.64+0x1c], R7 ;  /* 0x00001c070a0079a6 */ /* 0x0085f2000c12f30c */
.L_x_4:
[----:B------:R-:W-:Y:S05]  /*0760*/  BRA.U !UP1, `(.L_x_3) ;  /* 0x0000000109a07547 */ /* 0x000fea000b800000 */
[----:B------:R-:W-:Y:S02]  /*0770*/  UIADD3 UR10, UPT, UPT, UR8, -0x1, URZ ;  /* 0xffffffff080a7890 */ /* 0x000fe4000fffe0ff */
[----:B------:R-:W-:Y:S02]  /*0780*/  UISETP.NE.AND UP1, UPT, UR9, URZ, UPT ;  /* 0x000000ff0900728c */ /* 0x000fe4000bf25270 */
[----:B------:R-:W-:-:S09]  /*0790*/  UISETP.GE.U32.AND UP0, UPT, UR10, 0x3, UPT ;  /* 0x000000030a00788c */ /* 0x000fd2000bf06070 */
[----:B------:R-:W-:Y:S05]  /*07a0*/  BRA.U !UP0, `(.L_x_5) ;  /* 0x0000000108447547 */ /* 0x000fea000b800000 */
[----:B------:R-:W1:Y:S01]  /*07b0*/  LDCU.64 UR10, c[0x0][0x380] ;  /* 0x00007000ff0a77ac */ /* 0x000e620008000a00 */
[----:B--2---:R-:W-:-:S04]  /*07c0*/  IADD3 R7, P0, PT, R2, UR4, RZ ;  /* 0x0000000402077c10 */ /* 0x004fc8000ff1e0ff */
        /* <DEDUP_REMOVED lines=12> */
[----:B------:R-:W2:Y:S01]  /*0890*/  LDG.E R17, desc[UR12][R8.64+0xc] ;  /* 0x00000c0c08117981 */ /* 0x000ea2000c1e1900 */
[----:B------:R-:W-:-:S03]  /*08a0*/  UIADD3 UR4, UPT, UPT, UR4, 0x4, URZ ;  /* 0x0000000404047890 */ /* 0x000fc6000fffe0ff */
[----:B--2---:R1:W-:Y:S09]  /*08b0*/  REDG.E.ADD.F32.FTZ.RN.STRONG.GPU desc[UR12][R10.64+0xc], R17 ;  /* 0x00000c110a0079a6 */ /* 0x0043f2000c12f30c */
.L_x_5:
[----:B------:R-:W-:Y:S05]  /*08c0*/  BRA.U !UP1, `(.L_x_3) ;  /* 0x0000000109487547 */ /* 0x000fea000b800000 */
[----:B------:R-:W3:Y:S01]  /*08d0*/  LDCU.64 UR10, c[0x0][0x380] ;  /* 0x00007000ff0a77ac */ /* 0x000ee20008000a00 */
[----:B-12---:R-:W-:-:S04]  /*08e0*/  IADD3 R7, P0, PT, R2, UR4, RZ ;  /* 0x0000000402077c10 */ /* 0x006fc8000ff1e0ff */
[----:B0-----:R-:W-:Y:S02]  /*08f0*/  IADD3.X R10, PT, PT, RZ, R3, RZ, P0, !PT ;  /* 0x00000003ff0a7210 */ /* 0x001fe400007fe4ff */
[----:B---3--:R-:W-:-:S04]  /*0900*/  LEA R8, P0, R7, UR10, 0x2 ;  /* 0x0000000a07087c11 */ /* 0x008fc8000f8010ff */
[----:B------:R-:W-:Y:S02]  /*0910*/  LEA.HI.X R9, R7, UR11, R10, 0x2, P0 ;  /* 0x0000000b07097c11 */ /* 0x000fe400080f140a */
[----:B------:R-:W0:Y:S03]  /*0920*/  LDC.64 R10, c[0x0][0x398] ;  /* 0x0000e600ff0a7b82 */ /* 0x000e260000000a00 */
[----:B------:R-:W2:Y:S01]  /*0930*/  LDG.E R13, desc[UR12][R8.64] ;  /* 0x0000000c080d7981 */ /* 0x000ea2000c1e1900 */
[----:B------:R-:W-:-:S04]  /*0940*/  VIADD R7, R6, UR4 ;  /* 0x0000000406077c36 */ /* 0x000fc80008000000 */
[----:B0-----:R-:W-:-:S05]  /*0950*/  IMAD.WIDE R6, R7, 0x4, R10 ;  /* 0x0000000407067825 */ /* 0x001fca00078e020a */
[----:B--2---:R3:W-:Y:S01]  /*0960*/  REDG.E.ADD.F32.FTZ.RN.STRONG.GPU desc[UR12][R6.64], R13 ;  /* 0x0000000d060079a6 */ /* 0x0047e2000c12f30c */
[----:B------:R-:W-:-:S09]  /*0970*/  UISETP.NE.AND UP0, UPT, UR9, 0x1, UPT ;  /* 0x000000010900788c */ /* 0x000fd2000bf05270 */
[----:B------:R-:W-:Y:S05]  /*0980*/  BRA.U !UP0, `(.L_x_3) ;  /* 0x0000000108187547 */ /* 0x000fea000b800000 */
[----:B------:R-:W2:Y:S01]  /*0990*/  LDG.E R11, desc[UR12][R8.64+0x4] ;  /* 0x0000040c080b7981 */ /* 0x000ea2000c1e1900 */
[----:B------:R-:W-:-:S03]  /*09a0*/  UISETP.NE.AND UP0, UPT, UR9, 0x2, UPT ;  /* 0x000000020900788c */ /* 0x000fc6000bf05270 */
[----:B--2---:R4:W-:Y:S06]  /*09b0*/  REDG.E.ADD.F32.FTZ.RN.STRONG.GPU desc[UR12][R6.64+0x4], R11 ;  /* 0x0000040b060079a6 */ /* 0x0049ec000c12f30c */
[----:B------:R-:W-:Y:S05]  /*09c0*/  BRA.U !UP0, `(.L_x_3) ;  /* 0x0000000108087547 */ /* 0x000fea000b800000 */
[----:B------:R-:W2:Y:S04]  /*09d0*/  LDG.E R9, desc[UR12][R8.64+0x8] ;  /* 0x0000080c08097981 */ /* 0x000ea8000c1e1900 */
[----:B--2---:R0:W-:Y:S02]  /*09e0*/  REDG.E.ADD.F32.FTZ.RN.STRONG.GPU desc[UR12][R6.64+0x8], R9 ;  /* 0x00000809060079a6 */ /* 0x0041e4000c12f30c */
.L_x_3:
[----:B01234-:R-:W0:Y:S01]  /*09f0*/  LDC.64 R6, c[0x0][0x3a0] ;  /* 0x0000e800ff067b82 */ /* 0x01fe220000000a00 */
[----:B------:R-:W-:Y:S01]  /*0a00*/  IADD3 R5, PT, PT, R5, 0x1, RZ ;  /* 0x0000000105057810 */ /* 0x000fe20007ffe0ff */
[----:B------:R-:W-:-:S03]  /*0a10*/  HFMA2 R9, -RZ, RZ, 0, 5.9604644775390625e-08 ;  /* 0x00000001ff097431 */ /* 0x000fc600000001ff */
[----:B------:R-:W-:Y:S01]  /*0a20*/  ISETP.NE.AND P0, PT, R5, UR14, PT ;  /* 0x0000000e05007c0c */ /* 0x000fe2000bf05270 */
[----:B0-----:R-:W-:-:S05]  /*0a30*/  IMAD.WIDE R6, R4, 0x4, R6 ;  /* 0x0000000404067825 */ /* 0x001fca00078e0206 */
[----:B------:R0:W-:Y:S07]  /*0a40*/  REDG.E.ADD.STRONG.GPU desc[UR12][R6.64], R9 ;  /* 0x000000090600798e */ /* 0x0001ee000c12e10c */
[----:B------:R-:W-:Y:S05]  /*0a50*/  @!P0 EXIT ;  /* 0x000000000000894d */ /* 0x000fea0003800000 */
[----:B------:R-:W-:Y:S05]  /*0a60*/  BRA `(.L_x_6) ;  /* 0xfffffff400c07947 */ /* 0x000fea000383ffff */
.L_x_0:
[C---:B------:R-:W-:Y:S01]  /*0a70*/  ISETP.GE.U32.AND P1, PT, R3.reuse, 0x8, PT ;  /* 0x000000080300780c */ /* 0x040fe20003f26070 */
[----:B------:R-:W-:Y:S01]  /*0a80*/  IMAD.MOV.U32 R2, RZ, RZ, RZ ;  /* 0x000000ffff027224 */ /* 0x000fe200078e00ff */
[----:B------:R-:W-:-:S04]  /*0a90*/  LOP3.LUT R18, R3, 0x7, RZ, 0xc0, !PT ;  /* 0x0000000703127812 */ /* 0x000fc800078ec0ff */
[----:B------:R-:W-:-:S07]  /*0aa0*/  ISETP.NE.AND P0, PT, R18, RZ, PT ;  /* 0x000000ff1200720c */ /* 0x000fce0003f05270 */
[----:B------:R-:W-:Y:S06]  /*0ab0*/  @!P1 BRA `(.L_x_7) ;  /* 0x0000000000d09947 */ /* 0x000fec0003800000 */
[----:B------:R-:W-:Y:S02]  /*0ac0*/  LOP3.LUT R2, R3, 0x7ffffff8, RZ, 0xc0, !PT ;  /* 0x7ffffff803027812 */ /* 0x000fe400078ec0ff */
[----:B------:R-:W-:-:S07]  /*0ad0*/  MOV R11, RZ ;  /* 0x000000ff000b7202 */ /* 0x000fce0000000f00 */
.L_x_8:
[----:B------:R-:W0:Y:S01]  /*0ae0*/  LDC.64 R6, c[0x0][0x390] ;  /* 0x0000e400ff067b82 */ /* 0x000e220000000a00 */
[----:B--2---:R-:W-:-:S07]  /*0af0*/  IMAD R5, R0, R3, R11 ;  /* 0x0000000300057224 */ /* 0x004fce00078e020b */
[----:B------:R-:W1:Y:S01]  /*0b00*/  LDC.64 R8, c[0x0][0x3b0] ;  /* 0x0000ec00ff087b82 */ /* 0x000e620000000a00 */
[----:B0-----:R-:W-:-:S07]  /*0b10*/  IMAD.WIDE R6, R5, 0x4, R6 ;  /* 0x0000000405067825 */ /* 0x001fce00078e0206 */
[----:B------:R-:W0:Y:S01]  /*0b20*/  LDC.64 R4, c[0x0][0x3a0] ;  /* 0x0000e800ff047b82 */ /* 0x000e220000000a00 */
[----:B------:R-:W2:Y:S01]  /*0b30*/  LDG.E R13, desc[UR12][R6.64] ;  /* 0x0000000c060d7981 */ /* 0x000ea2000c1e1900 */
[----:B-1----:R-:W-:-:S05]  /*0b40*/  IMAD.WIDE.U32 R8, R11, 0x4, R8 ;  /* 0x000000040b087825 */ /* 0x002fca00078e0008 */
[----:B------:R-:W2:Y:S02]  /*0b50*/  LDG.E R10, desc[UR12][R8.64] ;  /* 0x0000000c080a7981 */ /* 0x000ea4000c1e1900 */
[----:B--2---:R-:W-:Y:S01]  /*0b60*/  IADD3 R13, PT, PT, R10, R13, RZ ;  /* 0x0000000d0a0d7210 */ /* 0x004fe20007ffe0ff */
[----:B------:R-:W-:-:S04]  /*0b70*/  IMAD.MOV.U32 R10, RZ, RZ, 0x1 ;  /* 0x00000001ff0a7424 */ /* 0x000fc800078e00ff */
[----:B0-----:R-:W-:-:S05]  /*0b80*/  IMAD.WIDE R12, R13, 0x4, R4 ;  /* 0x000000040d0c7825 */ /* 0x001fca00078e0204 */
[----:B------:R0:W-:Y:S04]  /*0b90*/  REDG.E.ADD.STRONG.GPU desc[UR12][R12.64], R10 ;  /* 0x0000000a0c00798e */ /* 0x0001e8000c12e10c */
[----:B------:R-:W2:Y:S04]  /*0ba0*/  LDG.E R14, desc[UR12][R8.64+0x4] ;  /* 0x0000040c080e7981 */ /* 0x000ea8000c1e1900 */
[----:B------:R-:W2:Y:S02]  /*0bb0*/  LDG.E R15, desc[UR12][R6.64+0x4] ;  /* 0x0000040c060f7981 */ /* 0x000ea4000c1e1900 */
[----:B--2---:R-:W-:-:S05]  /*0bc0*/  IADD3 R15, PT, PT, R14, R15, RZ ;  /* 0x0000000f0e0f7210 */ /* 0x004fca0007ffe0ff */
[----:B------:R-:W-:-:S05]  /*0bd0*/  IMAD.WIDE R14, R15, 0x4, R4 ;  /* 0x000000040f0e7825 */ /* 0x000fca00078e0204 */
[----:B------:R1:W-:Y:S04]  /*0be0*/  REDG.E.ADD.STRONG.GPU desc[UR12][R14.64], R10 ;  /* 0x0000000a0e00798e */ /* 0x0003e8000c12e10c */
[----:B------:R-:W2:Y:S04]  /*0bf0*/  LDG.E R16, desc[UR12][R8.64+0x8] ;  /* 0x0000080c08107981 */ /* 0x000ea8000c1e1900 */
[----:B------:R-:W2:Y:S02]  /*0c00*/  LDG.E R17, desc[UR12][R6.64+0x8] ;  /* 0x0000080c06117981 */ /* 0x000ea4000c1e1900 */
[----:B--2---:R-:W-:-:S05]  /*0c10*/  IADD3 R17, PT, PT, R16, R17, RZ ;  /* 0x0000001110117210 */ /* 0x004fca0007ffe0ff */
[----:B------:R-:W-:-:S05]  /*0c20*/  IMAD.WIDE R16, R17, 0x4, R4 ;  /* 0x0000000411107825 */ /* 0x000fca00078e0204 */
[----:B------:R2:W-:Y:S04]  /*0c30*/  REDG.E.ADD.STRONG.GPU desc[UR12][R16.64], R10 ;  /* 0x0000000a1000798e */ /* 0x0005e8000c12e10c */
[----:B0-----:R-:W3:Y:S04]  /*0c40*/  LDG.E R12, desc[UR12][R8.64+0xc] ;  /* 0x00000c0c080c7981 */ /* 0x001ee8000c1e1900 */
[----:B------:R-:W3:Y:S02]  /*0c50*/  LDG.E R13, desc[UR12][R6.64+0xc] ;  /* 0x00000c0c060d7981 */ /* 0x000ee4000c1e1900 */
[----:B---3--:R-:W-:-:S04]  /*0c60*/  IMAD.IADD R13, R12, 0x1, R13 ;  /* 0x000000010c0d7824 */ /* 0x008fc800078e020d */
[----:B------:R-:W-:-:S05]  /*0c70*/  IMAD.WIDE R12, R13, 0x4, R4 ;  /* 0x000000040d0c7825 */ /* 0x000fca00078e0204 */
[----:B------:R0:W-:Y:S04]  /*0c80*/  REDG.E.ADD.STRONG.GPU desc[UR12][R12.64], R10 ;  /* 0x0000000a0c00798e */ /* 0x0001e8000c12e10c */
[----:B-1----:R-:W3:Y:S04]  /*0c90*/  LDG.E R14, desc[UR12][R8.64+0x10] ;  /* 0x0000100c080e7981 */ /* 0x002ee8000c1e1900 */
[----:B------:R-:W3:Y:S02]  /*0ca0*/  LDG.E R15, desc[UR12][R6.64+0x10] ;  /* 0x0000100c060f7981 */ /* 0x000ee4000c1e1900 */
[----:B---3--:R-:W-:-:S05]  /*0cb0*/  IADD3 R15, PT, PT, R14, R15, RZ ;  /* 0x0000000f0e0f7210 */ /* 0x008fca0007ffe0ff */
[----:B------:R-:W-:-:S05]  /*0cc0*/  IMAD.WIDE R14, R15, 0x4, R4 ;  /* 0x000000040f0e7825 */ /* 0x000fca00078e0204 */
[----:B------:R1:W-:Y:S04]  /*0cd0*/  REDG.E.ADD.STRONG.GPU desc[UR12][R14.64], R10 ;  /* 0x0000000a0e00798e */ /* 0x0003e8000c12e10c */
[----:B--2---:R-:W2:Y:S04]  /*0ce0*/  LDG.E R16, desc[UR12][R8.64+0x14] ;  /* 0x0000140c08107981 */ /* 0x004ea8000c1e1900 */
        /* <DEDUP_REMOVED lines=10> */
[----:B------:R-:W3:Y:S01]  /*0d90*/  LDG.E R15, desc[UR12][R6.64+0x1c] ;  /* 0x00001c0c060f7981 */ /* 0x000ee2000c1e1900 */
[----:B------:R-:W-:-:S04]  /*0da0*/  IADD3 R11, PT, PT, R11, 0x8, RZ ;  /* 0x000000080b0b7810 */ /* 0x000fc80007ffe0ff */
[----:B------:R-:W-:Y:S02]  /*0db0*/  ISETP.NE.AND P1, PT, R11, R2, PT ;  /* 0x000000020b00720c */ /* 0x000fe40003f25270 */
[----:B---3--:R-:W-:-:S05]  /*0dc0*/  IADD3 R15, PT, PT, R14, R15, RZ ;  /* 0x0000000f0e0f7210 */ /* 0x008fca0007ffe0ff */
[----:B------:R-:W-:-:S05]  /*0dd0*/  IMAD.WIDE R4, R15, 0x4, R4 ;  /* 0x000000040f047825 */ /* 0x000fca00078e0204 */
[----:B------:R2:W-:Y:S01]  /*0de0*/  REDG.E.ADD.STRONG.GPU desc[UR12][R4.64], R10 ;  /* 0x0000000a0400798e */ /* 0x0005e2000c12e10c */
[----:B------:R-:W-:Y:S05]  /*0df0*/  @P1 BRA `(.L_x_8) ;  /* 0xfffffffc00381947 */ /* 0x000fea000383ffff */
.L_x_7:
[----:B------:R-:W-:Y:S05]  /*0e00*/  @!P0 EXIT ;  /* 0x000000000000894d */ /* 0x000fea0003800000 */
[----:B------:R-:W-:Y:S02]  /*0e10*/  ISETP.GE.U32.AND P0, PT, R18, 0x4, PT ;  /* 0x000000041200780c */ /* 0x000fe40003f06070 */
[----:B--2---:R-:W-:-:S04]  /*0e20*/  LOP3.LUT R16, R3, 0x3, RZ, 0xc0, !PT ;  /* 0x0000000303107812 */ /* 0x004fc800078ec0ff */
[----:B------:R-:W-:-:S07]  /*0e30*/  ISETP.NE.AND P1, PT, R16, RZ, PT ;  /* 0x000000ff1000720c */ /* 0x000fce0003f25270 */
[----:B------:R-:W-:Y:S06]  /*0e40*/  @!P0 BRA `(.L_x_9) ;  /* 0x0000000000708947 */ /* 0x000fec0003800000 */
[----:B------:R-:W0:Y:S01]  /*0e50*/  LDC.64 R4, c[0x0][0x390] ;  /* 0x0000e400ff047b82 */ /* 0x000e220000000a00 */
[----:B------:R-:W-:-:S07]  /*0e60*/  IMAD R9, R0, R3, R2 ;  /* 0x0000000300097224 */ /* 0x000fce00078e0202 */
[----:B------:R-:W1:Y:S01]  /*0e70*/  LDC.64 R6, c[0x0][0x3b0] ;  /* 0x0000ec00ff067b82 */ /* 0x000e620000000a00 */
[----:B0-----:R-:W-:-:S07]  /*0e80*/  IMAD.WIDE R4, R9, 0x4, R4 ;  /* 0x0000000409047825 */ /* 0x001fce00078e0204 */
[----:B------:R-:W0:Y:S01]  /*0e90*/  LDC.64 R8, c[0x0][0x3a0] ;  /* 0x0000e800ff087b82 */ /* 0x000e220000000a00 */
[----:B------:R-:W2:Y:S01]  /*0ea0*/  LDG.E R11, desc[UR12][R4.64] ;  /* 0x0000000c040b7981 */ /* 0x000ea2000c1e1900 */
[----:B-1----:R-:W-:-:S05]  /*0eb0*/  IMAD.WIDE.U32 R6, R2, 0x4, R6 ;  /* 0x0000000402067825 */ /* 0x002fca00078e0006 */
[----:B------:R-:W2:Y:S01]  /*0ec0*/  LDG.E R10, desc[UR12][R6.64] ;  /* 0x0000000c060a7981 */ /* 0x000ea2000c1e1900 */
[----:B------:R-:W-:Y:S02]  /*0ed0*/  HFMA2 R17, -RZ, RZ, 0, 5.9604644775390625e-08 ;  /* 0x00000001ff117431 */ /* 0x000fe400000001ff */
[----:B--2---:R-:W-:-:S04]  /*0ee0*/  IMAD.IADD R11, R10, 0x1, R11 ;  /* 0x000000010a0b7824 */ /* 0x004fc800078e020b */
        /* <DEDUP_REMOVED lines=9> */
[----:B--2---:R-:W-:-:S04]  /*0f80*/  IMAD.IADD R15, R14, 0x1, R15 ;  /* 0x000000010e0f7824 */ /* 0x004fc800078e020f */
[----:B------:R-:W-:-:S05]  /*0f90*/  IMAD.WIDE R14, R15, 0x4, R8 ;  /* 0x000000040f0e7825 */ /* 0x000fca00078e0208 */
[----:B------:R1:W-:Y:S04]  /*0fa0*/  REDG.E.ADD.STRONG.GPU desc[UR12][R14.64], R17 ;  /* 0x000000110e00798e */ /* 0x0003e8000c12e10c */
[----:B0-----:R-:W2:Y:S04]  /*0fb0*/  LDG.E R10, desc[UR12][R6.64+0xc] ;  /* 0x00000c0c060a7981 */ /* 0x001ea8000c1e1900 */
[----:B------:R-:W2:Y:S02]  /*0fc0*/  LDG.E R11, desc[UR12][R4.64+0xc] ;  /* 0x00000c0c040b7981 */ /* 0x000ea4000c1e1900 */
[----:B--2---:R-:W-:-:S05]  /*0fd0*/  IADD3 R11, PT, PT, R10, R11, RZ ;  /* 0x0000000b0a0b7210 */ /* 0x004fca0007ffe0ff */
[----:B------:R-:W-:-:S05]  /*0fe0*/  IMAD.WIDE R8, R11, 0x4, R8 ;  /* 0x000000040b087825 */ /* 0x000fca00078e0208 */
[----:B------:R1:W-:Y:S01]  /*0ff0*/  REDG.E.ADD.STRONG.GPU desc[UR12][R8.64], R17 ;  /* 0x000000110800798e */ /* 0x0003e2000c12e10c */
[----:B------:R-:W-:-:S07]  /*1000*/  IADD3 R2, PT, PT, R2, 0x4, RZ ;  /* 0x0000000402027810 */ /* 0x000fce0007ffe0ff */
.L_x_9:
[----:B------:R-:W-:Y:S05]  /*1010*/  @!P1 EXIT ;  /* 0x000000000000994d */ /* 0x000fea0003800000 */
[----:B------:R-:W-:Y:S02]  /*1020*/  ISETP.NE.AND P0, PT, R16, 0x1, PT ;  /* 0x000000011000780c */ /* 0x000fe40003f05270 */
[----:B------:R-:W-:-:S04]  /*1030*/  LOP3.LUT R4, R3, 0x1, RZ, 0xc0, !PT ;  /* 0x0000000103047812 */ /* 0x000fc800078ec0ff */
[----:B------:R-:W-:-:S07]  /*1040*/  ISETP.NE.U32.AND P1, PT, R4, 0x1, PT ;  /* 0x000000010400780c */ /* 0x000fce0003f25070 */
[----:B------:R-:W-:Y:S06]  /*1050*/  @!P0 BRA `(.L_x_10) ;  /* 0x0000000000488947 */ /* 0x000fec0003800000 */
[----:B------:R-:W0:Y:S01]  /*1060*/  LDC.64 R6, c[0x0][0x390] ;  /* 0x0000e400ff067b82 */ /* 0x000e220000000a00 */
[----:B------:R-:W-:-:S07]  /*1070*/  IMAD R11, R0, R3, R2 ;  /* 0x00000003000b7224 */ /* 0x000fce00078e0202 */
[----:B------:R-:W1:Y:S01]  /*1080*/  LDC.64 R4, c[0x0][0x3b0] ;  /* 0x0000ec00ff047b82 */ /* 0x000e620000000a00 */
[----:B0-----:R-:W-:-:S07]  /*1090*/  IMAD.WIDE R10, R11, 0x4, R6 ;  /* 0x000000040b0a7825 */ /* 0x001fce00078e0206 */
[----:B------:R-:W0:Y:S01]  /*10a0*/  LDC.64 R6, c[0x0][0x3a0] ;  /* 0x0000e800ff067b82 */ /* 0x000e220000000a00 */
[----:B-1----:R-:W-:Y:S02]  /*10b0*/  IMAD.WIDE.U32 R8, R2, 0x4, R4 ;  /* 0x0000000402087825 */ /* 0x002fe400078e0004 */
[----:B------:R-:W2:Y:S04]  /*10c0*/  LDG.E R5, desc[UR12][R10.64] ;  /* 0x0000000c0a057981 */ /* 0x000ea8000c1e1900 */
[----:B------:R-:W2:Y:S01]  /*10d0*/  LDG.E R4, desc[UR12][R8.64] ;  /* 0x0000000c08047981 */ /* 0x000ea2000c1e1900 */
[----:B------:R-:W-:Y:S01]  /*10e0*/  MOV R15, 0x1 ;  /* 0x00000001000f7802 */ /* 0x000fe20000000f00 */
[----:B--2---:R-:W-:-:S04]  /*10f0*/  IMAD.IADD R5, R4, 0x1, R5 ;  /* 0x0000000104057824 */ /* 0x004fc800078e0205 */
[----:B0-----:R-:W-:-:S05]  /*1100*/  IMAD.WIDE R4, R5, 0x4, R6 ;  /* 0x0000000405047825 */ /* 0x001fca00078e0206 */
[----:B------:R0:W-:Y:S04]  /*1110*/  REDG.E.ADD.STRONG.GPU desc[UR12][R4.64], R15 ;  /* 0x0000000f0400798e */ /* 0x0001e8000c12e10c */
[----:B------:R-:W2:Y:S04]  /*1120*/  LDG.E R12, desc[UR12][R8.64+0x4] ;  /* 0x0000040c080c7981 */ /* 0x000ea8000c1e1900 */
[----:B------:R-:W2:Y:S02]  /*1130*/  LDG.E R13, desc[UR12][R10.64+0x4] ;  /* 0x0000040c0a0d7981 */ /* 0x000ea4000c1e1900 */
[----:B--2---:R-:W-:-:S05]  /*1140*/  IADD3 R13, PT, PT, R12, R13, RZ ;  /* 0x0000000d0c0d7210 */ /* 0x004fca0007ffe0ff */
[----:B------:R-:W-:-:S05]  /*1150*/  IMAD.WIDE R6, R13, 0x4, R6 ;  /* 0x000000040d067825 */ /* 0x000fca00078e0206 */
[----:B------:R0:W-:Y:S01]  /*1160*/  REDG.E.ADD.STRONG.GPU desc[UR12][R6.64], R15 ;  /* 0x0000000f0600798e */ /* 0x0001e2000c12e10c */
[----:B------:R-:W-:-:S07]  /*1170*/  VIADD R2, R2, 0x2 ;  /* 0x0000000202027836 */ /* 0x000fce0000000000 */
.L_x_10:
[----:B------:R-:W-:Y:S05]  /*1180*/  @P1 EXIT ;  /* 0x000000000000194d */ /* 0x000fea0003800000 */
[----:B0-----:R-:W0:Y:S01]  /*1190*/  LDC.64 R4, c[0x0][0x3b0] ;  /* 0x0000ec00ff047b82 */ /* 0x001e220000000a00 */
[----:B-1----:R-:W-:-:S07]  /*11a0*/  IMAD R9, R0, R3, R2 ;  /* 0x0000000300097224 */ /* 0x002fce00078e0202 */
[----:B------:R-:W1:Y:S01]  /*11b0*/  LDC.64 R6, c[0x0][0x390] ;  /* 0x0000e400ff067b82 */ /* 0x000e620000000a00 */
[----:B0-----:R-:W-:-:S06]  /*11c0*/  IMAD.WIDE.U32 R2, R2, 0x4, R4 ;  /* 0x0000000402027825 */ /* 0x001fcc00078e0004 */
[----:B------:R-:W2:Y:S01]  /*11d0*/  LDG.E R2, desc[UR12][R2.64] ;  /* 0x0000000c02027981 */ /* 0x000ea2000c1e1900 */
[----:B-1----:R-:W-:Y:S02]  /*11e0*/  IMAD.WIDE R4, R9, 0x4, R6 ;  /* 0x0000000409047825 */ /* 0x002fe400078e0206 */
[----:B------:R-:W0:Y:S04]  /*11f0*/  LDC.64 R6, c[0x0][0x3a0] ;  /* 0x0000e800ff067b82 */ /* 0x000e280000000a00 */
[----:B------:R-:W2:Y:S01]  /*1200*/  LDG.E R5, desc[UR12][R4.64] ;  /* 0x0000000c04057981 */ /* 0x000ea2000c1e1900 */
[----:B------:R-:W-:Y:S01]  /*1210*/  HFMA2 R11, -RZ, RZ, 0, 5.9604644775390625e-08 ;  /* 0x00000001ff0b7431 */ /* 0x000fe200000001ff */
[----:B--2---:R-:W-:-:S05]  /*1220*/  IADD3 R9, PT, PT, R2, R5, RZ ;  /* 0x0000000502097210 */ /* 0x004fca0007ffe0ff */
[----:B0-----:R-:W-:-:S05]  /*1230*/  IMAD.WIDE R6, R9, 0x4, R6 ;  /* 0x0000000409067825 */ /* 0x001fca00078e0206 */
[----:B------:R-:W-:Y:S01]  /*1240*/  REDG.E.ADD.STRONG.GPU desc[UR12][R6.64], R11 ;  /* 0x0000000b0600798e */ /* 0x000fe2000c12e10c */
[----:B------:R-:W-:Y:S05]  /*1250*/  EXIT ;  /* 0x000000000000794d */ /* 0x000fea0003800000 */
.L_x_11:
[----:B------:R-:W-:-:S00]  /*1260*/  BRA `(.L_x_11) ;  /* 0xfffffffc00fc7947 */ /* 0x000fc0000383ffff */
[----:B------:R-:W-:-:S00]  /*1270*/  NOP ;  /* 0x0000000000007918 */ /* 0x000fc00000000000 */
        /* <DEDUP_REMOVED lines=8> */
.L_x_28:


//--------------------- .text._Z22assign_clusters_multiKPKfiiS0_PKiS2_iPi --------------------------
	.section	.text._Z22assign_clusters_multiKPKfiiS0_PKiS2_iPi,"ax",@progbits
	.align	128
        .global         _Z22assign_clusters_multiKPKfiiS0_PKiS2_iPi
        .type           _Z22assign_clusters_multiKPKfiiS0_PKiS2_iPi,@function
        .size           _Z22assign_clusters_multiKPKfiiS0_PKiS2_iPi,(.L_x_29 - _Z22assign_clusters_multiKPKfiiS0_PKiS2_iPi)
        .other          _Z22assign_clusters_multiKPKfiiS0_PKiS2_iPi,@"STO_CUDA_ENTRY STV_DEFAULT"
_Z22assign_clusters_multiKPKfiiS0_PKiS2_iPi:
.text._Z22assign_clusters_multiKPKfiiS0_PKiS2_iPi:
        /* <DEDUP_REMOVED lines=13> */
[----:B0-----:R-:W-:Y:S02]  /*00d0*/  UISETP.GT.AND UP0, UPT, UR5, URZ, UPT ;  /* 0x000000ff0500728c */ /* 0x001fe4000bf04270 */
[----:B------:R-:W-:-:S05]  /*00e0*/  IMAD R2, R0, UR5, RZ ;  /* 0x0000000500027c24 */ /* 0x000fca000f8e02ff */
[----:B------:R-:W-:Y:S02]  /*00f0*/  SHF.R.S32.HI R3, RZ, 0x1f, R2 ;  /* 0x0000001fff037819 */ /* 0x000fe40000011402 */
[----:B-1----:R-:W-:Y:S05]  /*0100*/  BRA.U UP0, `(.L_x_12) ;  /* 0x0000000500047547 */ /* 0x002fea000b800000 */
[----:B------:R-:W-:-:S07]  /*0110*/  IMAD.MOV.U32 R5, RZ, RZ, RZ ;  /* 0x000000ffff057224 */ /* 0x000fce00078e00ff */
.L_x_18:
[----:B0-----:R-:W0:Y:S02]  /*0120*/  LDC.64 R2, c[0x0][0x398] ;  /* 0x0000e600ff027b82 */ /* 0x001e240000000a00 */
[----:B0-----:R-:W-:-:S06]  /*0130*/  IMAD.WIDE.U32 R2, R5, 0x4, R2 ;  /* 0x0000000405027825 */ /* 0x001fcc00078e0002 */
[----:B------:R-:W2:Y:S01]  /*0140*/  LDG.E R2, desc[UR10][R2.64] ;  /* 0x0000000a02027981 */ /* 0x000ea2000c1e1900 */
[----:B------:R-:W-:Y:S01]  /*0150*/  IMAD.MOV.U32 R7, RZ, RZ, RZ ;  /* 0x000000ffff077224 */ /* 0x000fe200078e00ff */
[----:B--2---:R-:W-:-:S13]  /*0160*/  ISETP.GE.AND P0, PT, R2, 0x1, PT ;  /* 0x000000010200780c */ /* 0x004fda0003f06270 */
[----:B------:R-:W-:Y:S05]  /*0170*/  @!P0 BRA `(.L_x_13) ;  /* 0x0000000000c48947 */ /* 0x000fea0003800000 */
[----:B------:R-:W-:Y:S01]  /*0180*/  ISETP.GE.U32.AND P0, PT, R2, 0x4, PT ;  /* 0x000000040200780c */ /* 0x000fe20003f06070 */
[----:B------:R-:W-:-:S12]  /*0190*/  IMAD.MOV.U32 R7, RZ, RZ, RZ ;  /* 0x000000ffff077224 */ /* 0x000fd800078e00ff */
[----:B------:R-:W-:Y:S05]  /*01a0*/  @!P0 BRA `(.L_x_13) ;  /* 0x0000000000b88947 */ /* 0x000fea0003800000 */
[----:B------:R-:W-:Y:S01]  /*01b0*/  LOP3.LUT R3, R2, 0x7ffffffc, RZ, 0xc0, !PT ;  /* 0x7ffffffc02037812 */ /* 0x000fe200078ec0ff */
[----:B------:R-:W-:Y:S02]  /*01c0*/  HFMA2 R4, -RZ, RZ, 0, 0 ;  /* 0x00000000ff047431 */ /* 0x000fe400000001ff */
[----:B------:R-:W-:Y:S01]  /*01d0*/  IMAD.MOV.U32 R2, RZ, RZ, 0x7f7fffff ;  /* 0x7f7fffffff027424 */ /* 0x000fe200078e00ff */
[----:B------:R-:W-:Y:S01]  /*01e0*/  ISETP.GT.AND P0, PT, R3, RZ, PT ;  /* 0x000000ff0300720c */ /* 0x000fe20003f04270 */
[----:B------:R-:W-:-:S12]  /*01f0*/  IMAD.MOV.U32 R7, RZ, RZ, RZ ;  /* 0x000000ffff077224 */ /* 0x000fd800078e00ff */
[----:B------:R-:W-:Y:S05]  /*0200*/  @!P0 BRA `(.L_x_14) ;  /* 0x0000000000888947 */ /* 0x000fea0003800000 */
[----:B------:R-:W-:Y:S01]  /*0210*/  IMAD.IADD R6, R3, 0x1, -R4 ;  /* 0x0000000103067824 */ /* 0x000fe200078e0a04 */
[----:B------:R-:W-:-:S04]  /*0220*/  PLOP3.LUT P0, PT, PT, PT, PT, 0x80, 0x8 ;  /* 0x000000000008781c */ /* 0x000fc80003f0f070 */
[----:B------:R-:W-:-:S13]  /*0230*/  ISETP.GT.AND P1, PT, R6, 0xc, PT ;  /* 0x0000000c0600780c */ /* 0x000fda0003f24270 */
[----:B------:R-:W-:Y:S05]  /*0240*/  @!P1 BRA `(.L_x_15) ;  /* 0x0000000000449947 */ /* 0x000fea0003800000 */
[----:B------:R-:W-:Y:S01]  /*0250*/  PLOP3.LUT P0, PT, PT, PT, PT, 0x8, 0x80 ;  /* 0x000000000080781c */ /* 0x000fe20003f0e170 */
[----:B------:R-:W-:-:S12]  /*0260*/  VIADD R9, R3, 0xfffffff4 ;  /* 0xfffffff403097836 */ /* 0x000fd80000000000 */
.L_x_16:
[----:B------:R-:W-:-:S04]  /*0270*/  FSETP.GT.AND P2, PT, R2, RZ, PT ;  /* 0x000000ff0200720b */ /* 0x000fc80003f44000 */
[----:B------:R-:W-:Y:S02]  /*0280*/  FSEL R2, R2, RZ, !P2 ;  /* 0x000000ff02027208 */ /* 0x000fe40005000000 */
[----:B------:R-:W-:Y:S02]  /*0290*/  SEL R7, R4, R7, P2 ;  /* 0x0000000704077207 */ /* 0x000fe40001000000 */
[----:B------:R-:W-:-:S04]  /*02a0*/  FSETP.GT.AND P3, PT, R2, RZ, PT ;  /* 0x000000ff0200720b */ /* 0x000fc80003f64000 */
[----:B------:R-:W-:-:S04]  /*02b0*/  FSEL R2, R2, RZ, !P3 ;  /* 0x000000ff02027208 */ /* 0x000fc80005800000 */
[----:B------:R-:W-:-:S04]  /*02c0*/  FSETP.GT.AND P4, PT, R2, RZ, PT ;  /* 0x000000ff0200720b */ /* 0x000fc80003f84000 */
[----:B------:R-:W-:Y:S01]  /*02d0*/  FSEL R2, R2, RZ, !P4 ;  /* 0x000000ff02027208 */ /* 0x000fe20006000000 */
[----:B------:R-:W-:-:S03]  /*02e0*/  @P3 VIADD R7, R4, 0x4 ;  /* 0x0000000404073836 */ /* 0x000fc60000000000 */
[----:B------:R-:W-:-:S04]  /*02f0*/  FSETP.GT.AND P1, PT, R2, RZ, PT ;  /* 0x000000ff0200720b */ /* 0x000fc80003f24000 */
[----:B------:R-:W-:Y:S02]  /*0300*/  FSEL R2, R2, RZ, !P1 ;  /* 0x000000ff02027208 */ /* 0x000fe40004800000 */
[----:B------:R-:W-:-:S07]  /*0310*/  @P4 IADD3 R7, PT, PT, R4, 0x8, RZ ;  /* 0x0000000804074810 */ /* 0x000fce0007ffe0ff */
[C---:B------:R-:W-:Y:S02]  /*0320*/  @P1 VIADD R7, R4.reuse, 0xc ;  /* 0x0000000c04071836 */ /* 0x040fe40000000000 */
[----:B------:R-:W-:-:S05]  /*0330*/  VIADD R4, R4, 0x10 ;  /* 0x0000001004047836 */ /* 0x000fca0000000000 */
[----:B------:R-:W-:-:S13]  /*0340*/  ISETP.GE.AND P2, PT, R4, R9, PT ;  /* 0x000000090400720c */ /* 0x000fda0003f46270 */
[----:B------:R-:W-:Y:S05]  /*0350*/  @!P2 BRA `(.L_x_16) ;  /* 0xfffffffc00c4a947 */ /* 0x000fea000383ffff */
.L_x_15:
[----:B------:R-:W-:-:S05]  /*0360*/  IMAD.IADD R6, R3, 0x1, -R4 ;  /* 0x0000000103067824 */ /* 0x000fca00078e0a04 */
[----:B------:R-:W-:-:S13]  /*0370*/  ISETP.GT.AND P1, PT, R6, 0x4, PT ;  /* 0x000000040600780c */ /* 0x000fda0003f24270 */
[----:B------:R-:W-:Y:S05]  /*0380*/  @!P1 BRA `(.L_x_17) ;  /* 0x0000000000209947 */ /* 0x000fea0003800000 */
[C---:B------:R-:W-:Y:S02]  /*0390*/  FSETP.GT.AND P1, PT, R2.reuse, RZ, PT ;  /* 0x000000ff0200720b */ /* 0x040fe40003f24000 */
[----:B------:R-:W-:Y:S02]  /*03a0*/  PLOP3.LUT P0, PT, PT, PT, PT, 0x8, 0x80 ;  /* 0x000000000080781c */ /* 0x000fe40003f0e170 */
[----:B------:R-:W-:Y:S02]  /*03b0*/  FSEL R2, R2, RZ, !P1 ;  /* 0x000000ff02027208 */ /* 0x000fe40004800000 */
[----:B------:R-:W-:Y:S02]  /*03c0*/  SEL R7, R4, R7, P1 ;  /* 0x0000000704077207 */ /* 0x000fe40000800000 */
[----:B------:R-:W-:-:S04]  /*03d0*/  FSETP.GT.AND P2, PT, R2, RZ, PT ;  /* 0x000000ff0200720b */ /* 0x000fc80003f44000 */
[----:B------:R-:W-:-:S09]  /*03e0*/  FSEL R2, R2, RZ, !P2 ;  /* 0x000000ff02027208 */ /* 0x000fd20005000000 */
[C---:B------:R-:W-:Y:S01]  /*03f0*/  @P2 VIADD R7, R4.reuse, 0x4 ;  /* 0x0000000404072836 */ /* 0x040fe20000000000 */
[----:B------:R-:W-:-:S07]  /*0400*/  IADD3 R4, PT, PT, R4, 0x8, RZ ;  /* 0x0000000804047810 */ /* 0x000fce0007ffe0ff */
.L_x_17:
[----:B------:R-:W-:-:S13]  /*0410*/  ISETP.NE.OR P0, PT, R4, R3, P0 ;  /* 0x000000030400720c */ /* 0x000fda0000705670 */
[----:B------:R-:W-:Y:S05]  /*0420*/  @!P0 BRA `(.L_x_13) ;  /* 0x0000000000188947 */ /* 0x000fea0003800000 */
.L_x_14:
[----:B------:R-:W-:-:S04]  /*0430*/  FSETP.GT.AND P1, PT, R2, RZ, PT ;  /* 0x000000ff0200720b */ /* 0x000fc80003f24000 */
[C---:B------:R-:W-:Y:S01]  /*0440*/  SEL R7, R4.reuse, R7, P1 ;  /* 0x0000000704077207 */ /* 0x040fe20000800000 */
[----:B------:R-:W-:Y:S01]  /*0450*/  VIADD R4, R4, 0x4 ;  /* 0x0000000404047836 */ /* 0x000fe20000000000 */
[----:B------:R-:W-:-:S04]  /*0460*/  FSEL R2, R2, RZ, !P1 ;  /* 0x000000ff02027208 */ /* 0x000fc80004800000 */
[----:B------:R-:W-:-:S13]  /*0470*/  ISETP.NE.AND P0, PT, R4, R3, PT ;  /* 0x000000030400720c */ /* 0x000fda0003f05270 */
[----:B------:R-:W-:Y:S05]  /*0480*/  @P0 BRA `(.L_x_14) ;  /* 0xfffffffc00e80947 */ /* 0x000fea000383ffff */
.L_x_13:
[----:B------:R-:W0:Y:S01]  /*0490*/  LDCU UR4, c[0x0][0x3a8] ;  /* 0x00007500ff0477ac */ /* 0x000e220008000800 */
[----:B------:R-:W1:Y:S01]  /*04a0*/  LDC.64 R2, c[0x0][0x3b0] ;  /* 0x0000ec00ff027b82 */ /* 0x000e620000000a00 */
[----:B0-----:R-:W-:Y:S02]  /*04b0*/  IMAD R9, R0, UR4, R5 ;  /* 0x0000000400097c24 */ /* 0x001fe4000f8e0205 */
[----:B------:R-:W-:-:S05]  /*04c0*/  VIADD R5, R5, 0x1 ;  /* 0x0000000105057836 */ /* 0x000fca0000000000 */
[----:B------:R-:W-:Y:S01]  /*04d0*/  ISETP.NE.AND P0, PT, R5, UR4, PT ;  /* 0x0000000405007c0c */ /* 0x000fe2000bf05270 */
[----:B-1----:R-:W-:-:S05]  /*04e0*/  IMAD.WIDE R2, R9, 0x4, R2 ;  /* 0x0000000409027825 */ /* 0x002fca00078e0202 */
[----:B------:R0:W-:Y:S07]  /*04f0*/  STG.E desc[UR10][R2.64], R7 ;  /* 0x0000000702007986 */ /* 0x0001ee000c10190a */
[----:B------:R-:W-:Y:S05]  /*0500*/  @P0 BRA `(.L_x_18) ;  /* 0xfffffffc00040947 */ /* 0x000fea000383ffff */
[----:B------:R-:W-:Y:S05]  /*0510*/  EXIT ;  /* 0x000000000000794d */ /* 0x000fea0003800000 */
.L_x_12:
[----:B------:R-:W0:Y:S01]  /*0520*/  LDCU.64 UR12, c[0x0][0x380] ;  /* 0x00007000ff0c77ac */ /* 0x000e220008000a00 */
[----:B------:R-:W-:Y:S01]  /*0530*/  IMAD.MOV.U32 R5, RZ, RZ, RZ ;  /* 0x000000ffff057224 */ /* 0x000fe200078e00ff */
[----:B------:R-:W-:Y:S02]  /*0540*/  ULOP3.LUT UR6, UR5, 0x7ffffff8, URZ, 0xc0, !UPT ;  /* 0x7ffffff805067892 */ /* 0x000fe4000f8ec0ff */
[----:B------:R-:W-:Y:S02]  /*0550*/  ULOP3.LUT UR8, UR5, 0x7, URZ, 0xc0, !UPT ;  /* 0x0000000705087892 */ /* 0x000fe4000f8ec0ff */
[----:B------:R-:W-:Y:S02]  /*0560*/  ULOP3.LUT UR5, UR5, 0x3, URZ, 0xc0, !UPT ;  /* 0x0000000305057892 */ /* 0x000fe4000f8ec0ff */
[----:B------:R-:W-:Y:S01]  /*0570*/  UIADD3 UR7, UPT, UPT, -UR6, URZ, URZ ;  /* 0x000000ff06077290 */ /* 0x000fe2000fffe1ff */
[----:B0-----:R-:W-:-:S04]  /*0580*/  LEA R4, P0, R2, UR12, 0x2 ;  /* 0x0000000c02047c11 */ /* 0x001fc8000f8010ff */
[----:B------:R-:W-:Y:S02]  /*0590*/  IADD3 R4, P1, PT, R4, 0x10, RZ ;  /* 0x0000001004047810 */ /* 0x000fe40007f3e0ff */
[----:B------:R-:W-:-:S05]  /*05a0*/  LEA.HI.X R6, R2, UR13, R3, 0x2, P0 ;  /* 0x0000000d02067c11 */ /* 0x000fca00080f1403 */
[----:B------:R-:W-:-:S07]  /*05b0*/  IMAD.X R6, RZ, RZ, R6, P1 ;  /* 0x000000ffff067224 */ /* 0x000fce00008e0606 */
.L_x_26:
[----:B01----:R-:W0:Y:S02]  /*05c0*/  LDC.64 R10, c[0x0][0x398] ;  /* 0x0000e600ff0a7b82 */ /* 0x003e240000000a00 */
[----:B0-----:R-:W-:-:S05]  /*05d0*/  IMAD.WIDE.U32 R10, R5, 0x4, R10 ;  /* 0x00000004050a7825 */ /* 0x001fca00078e000a */
[----:B------:R-:W2:Y:S01]  /*05e0*/  LDG.E R7, desc[UR10][R10.64] ;  /* 0x0000000a0a077981 */ /* 0x000ea2000c1e1900 */
[----:B------:R-:W-:Y:S01]  /*05f0*/  HFMA2 R8, -RZ, RZ, 0, 0 ;  /* 0x00000000ff087431 */ /* 0x000fe200000001ff */
[----:B--2---:R-:W-:-:S13]  /*0600*/  ISETP.GE.AND P0, PT, R7, 0x1, PT ;  /* 0x000000010700780c */ /* 0x004fda0003f06270 */
[----:B------:R-:W-:Y:S05]  /*0610*/  @!P0 BRA `(.L_x_19) ;  /* 0x0000000800308947 */ /* 0x000fea0003800000 */
[----:B------:R-:W0:Y:S02]  /*0620*/  LDC.64 R14, c[0x0][0x3a0] ;  /* 0x0000e800ff0e7b82 */ /* 0x000e240000000a00 */
[----:B0-----:R-:W-:-:S05]  /*0630*/  IMAD.WIDE.U32 R14, R5, 0x4, R14 ;  /* 0x00000004050e7825 */ /* 0x001fca00078e000e */
[----:B------:R0:W5:Y:S01]  /*0640*/  LDG.E R9, desc[UR10][R14.64] ;  /* 0x0000000a0e097981 */ /* 0x000162000c1e1900 */
[----:B------:R-:W-:Y:S02]  /*0650*/  IMAD.MOV.U32 R10, RZ, RZ, 0x7f7fffff ;  /* 0x7f7fffffff0a7424 */ /* 0x000fe400078e00ff */
[----:B------:R-:W-:Y:S02]  /*0660*/  IMAD.MOV.U32 R12, RZ, RZ, RZ ;  /* 0x000000ffff0c7224 */ /* 0x000fe400078e00ff */
[----:B------:R-:W-:-:S07]  /*0670*/  IMAD.MOV.U32 R8, RZ, RZ, RZ ;  /* 0x000000ffff087224 */ /* 0x000fce00078e00ff */
.L_x_25:
[----:B------:R-:W1:Y:S01]  /*0680*/  LDCU UR12, c[0x0][0x38c] ;  /* 0x00007180ff0c77ac */ /* 0x000e620008000800 */
[----:B-----5:R-:W-:Y:S01]  /*0690*/  IMAD.IADD R11, R9, 0x1, R12 ;  /* 0x00000001090b7824 */ /* 0x020fe200078e020c */
[----:B------:R-:W-:Y:S01]  /*06a0*/  MOV R13, RZ ;  /* 0x000000ff000d7202 */ /* 0x000fe20000000f00 */
[----:B------:R-:W-:Y:S01]  /*06b0*/  UMOV UR4, URZ ;  /* 0x000000ff00047c82 */ /* 0x000fe20008000000 */
[----:B-1----:R-:W-:Y:S02]  /*06c0*/  UISETP.GE.U32.AND UP0, UPT, UR12, 0x8, UPT ;  /* 0x000000080c00788c */ /* 0x002fe4000bf06070 */
[----:B------:R-:W-:-:S05]  /*06d0*/  IMAD R11, R11, UR12, RZ ;  /* 0x0000000c0b0b7c24 */ /* 0x000fca000f8e02ff */
[----:B------:R-:W-:Y:S02]  /*06e0*/  SHF.R.S32.HI R18, RZ, 0x1f, R11 ;  /* 0x0000001fff127819 */ /* 0x000fe4000001140b */
[----:B------:R-:W-:Y:S05]  /*06f0*/  BRA.U !UP0, `(.L_x_20) ;  /* 0x0000000108c47547 */ /* 0x000fea000b800000 */
[----:B0-----:R-:W0:Y:S01]  /*0700*/  LDC.64 R14, c[0x0][0x390] ;  /* 0x0000e400ff0e7b82 */ /* 0x001e220000000a00 */
[----:B------:R-:W-:Y:S01]  /*0710*/  IMAD.MOV.U32 R13, RZ, RZ, RZ ;  /* 0x000000ffff0d7224 */ /* 0x000fe200078e00ff */
[----:B------:R-:W-:Y:S01]  /*0720*/  UMOV UR4, UR7 ;  /* 0x0000000700047c82 */ /* 0x000fe20008000000 */
[----:B0-----:R-:W-:-:S04]  /*0730*/  LEA R14, P0, R11, R14, 0x2 ;  /* 0x0000000e0b0e7211 */ /* 0x001fc800078010ff */
[----:B------:R-:W-:Y:S01]  /*0740*/  IADD3 R16, P1, PT, R14, 0x10, RZ ;  /* 0x000000100e107810 */ /* 0x000fe20007f3e0ff */
[----:B------:R-:W-:Y:S01]  /*0750*/  IMAD.MOV.U32 R14, RZ, RZ, R4 ;  /* 0x000000ffff0e7224 */ /* 0x000fe200078e0004 */
[----:B------:R-:W-:Y:S01]  /*0760*/  LEA.HI.X R17, R11, R15, R18, 0x2, P0 ;  /* 0x0000000f0b117211 */ /* 0x000fe200000f1412 */
[----:B------:R-:W-:-:S03]  /*0770*/  IMAD.MOV.U32 R15, RZ, RZ, R6 ;  /* 0x000000ffff0f7224 */ /* 0x000fc600078e0006 */
[----:B------:R-:W-:-:S07]  /*0780*/  IADD3.X R17, PT, PT, RZ, R17, RZ, P1, !PT ;  /* 0x00000011ff117210 */ /* 0x000fce0000ffe4ff */
.L_x_21:
[----:B------:R-:W2:Y:S04]  /*0790*/  LDG.E R22, desc[UR10][R14.64+-0x10] ;  /* 0xfffff00a0e167981 */ /* 0x000ea8000c1e1900 */
[----:B------:R-:W2:Y:S04]  /*07a0*/  LDG.E R23, desc[UR10][R16.64+-0x10] ;  /* 0xfffff00a10177981 */ /* 0x000ea8000c1e1900 */
[----:B------:R-:W3:Y:S04]  /*07b0*/  LDG.E R25, desc[UR10][R14.64+-0xc] ;  /* 0xfffff40a0e197981 */ /* 0x000ee8000c1e1900 */
[----:B------:R-:W3:Y:S04]  /*07c0*/  LDG.E R26, desc[UR10][R16.64+-0xc] ;  /* 0xfffff40a101a7981 */ /* 0x000ee8000c1e1900 */
[----:B------:R-:W4:Y:S04]  /*07d0*/  LDG.E R21, desc[UR10][R14.64+-0x8] ;  /* 0xfffff80a0e157981 */ /* 0x000f28000c1e1900 */
[----:B------:R-:W4:Y:S04]  /*07e0*/  LDG.E R24, desc[UR10][R16.64+-0x8] ;  /* 0xfffff80a10187981 */ /* 0x000f28000c1e1900 */
[----:B------:R-:W5:Y:S04]  /*07f0*/  LDG.E R20, desc[UR10][R14.64+-0x4] ;  /* 0xfffffc0a0e147981 */ /* 0x000f68000c1e1900 */
[----:B------:R-:W5:Y:S01]  /*0800*/  LDG.E R19, desc[UR10][R16.64+-0x4] ;  /* 0xfffffc0a10137981 */ /* 0x000f62000c1e1900 */
[----:B--2---:R-:W-:-:S04]  /*0810*/  FADD R22, R22, -R23 ;  /* 0x8000001716167221 */ /* 0x004fc80000000000 */
[----:B------:R-:W-:Y:S02]  /*0820*/  FFMA R23, R22, R22, R13 ;  /* 0x0000001616177223 */ /* 0x000fe4000000000d */
[----:B------:R-:W2:Y:S01]  /*0830*/  LDG.E R13, desc[UR10][R14.64] ;  /* 0x0000000a0e0d7981 */ /* 0x000ea2000c1e1900 */
[----:B---3--:R-:W-:-:S03]  /*0840*/  FADD R26, R25, -R26 ;  /* 0x8000001a191a7221 */ /* 0x008fc60000000000 */
[----:B------:R-:W2:Y:S01]  /*0850*/  LDG.E R22, desc[UR10][R16.64] ;  /* 0x0000000a10167981 */ /* 0x000ea2000c1e1900 */
[----:B------:R-:W-:Y:S01]  /*0860*/  FFMA R23, R26, R26, R23 ;  /* 0x0000001a1a177223 */ /* 0x000fe20000000017 */
[----:B----4-:R-:W-:Y:S02]  /*0870*/  FADD R26, R21, -R24 ;  /* 0x80000018151a7221 */ /* 0x010fe40000000000 */
[----:B------:R-:W3:Y:S02]  /*0880*/  LDG.E R21, desc[UR10][R14.64+0x4] ;  /* 0x0000040a0e157981 */ /* 0x000ee4000c1e1900 */
[----:B------:R-:W-:Y:S02]  /*0890*/  FFMA R23, R26, R26, R23 ;  /* 0x0000001a1a177223 */ /* 0x000fe40000000017 */
[----:B------:R-:W3:Y:S01]  /*08a0*/  LDG.E R24, desc[UR10][R16.64+0x4] ;  /* 0x0000040a10187981 */ /* 0x000ee2000c1e1900 */
[----:B-----5:R-:W-:-:S03]  /*08b0*/  FADD R26, R20, -R19 ;  /* 0x80000013141a7221 */ /* 0x020fc60000000000 */
[----:B------:R-:W4:Y:S04]  /*08c0*/  LDG.E R20, desc[UR10][R14.64+0x8] ;  /* 0x0000080a0e147981 */ /* 0x000f28000c1e1900 */
[----:B------:R-:W4:Y:S01]  /*08d0*/  LDG.E R19, desc[UR10][R16.64+0x8] ;  /* 0x0000080a10137981 */ /* 0x000f22000c1e1900 */
[----:B------:R-:W-:-:S03]  /*08e0*/  FFMA R25, R26, R26, R23 ;  /* 0x0000001a1a197223 */ /* 0x000fc60000000017 */
[----:B------:R0:W5:Y:S04]  /*08f0*/  LDG.E R26, desc[UR10][R14.64+0xc] ;  /* 0x00000c0a0e1a7981 */ /* 0x000168000c1e1900 */
[----:B------:R1:W5:Y:S01]  /*0900*/  LDG.E R23, desc[UR10][R16.64+0xc] ;  /* 0x00000c0a10177981 */ /* 0x000362000c1e1900 */
[----:B------:R-:W-:-:S04]  /*0910*/  UIADD3 UR4, UPT, UPT, UR4, 0x8, URZ ;  /* 0x0000000804047890 */ /* 0x000fc8000fffe0ff */
[----:B------:R-:W-:Y:S01]  /*0920*/  UISETP.NE.AND UP0, UPT, UR4, URZ, UPT ;  /* 0x000000ff0400728c */ /* 0x000fe2000bf05270 */
[----:B0-----:R-:W-:Y:S02]  /*0930*/  IADD3 R14, P0, PT, R14, 0x20, RZ ;  /* 0x000000200e0e7810 */ /* 0x001fe40007f1e0ff */
[----:B-1----:R-:W-:-:S03]  /*0940*/  IADD3 R16, P1, PT, R16, 0x20, RZ ;  /* 0x0000002010107810 */ /* 0x002fc60007f3e0ff */
[----:B------:R-:W-:Y:S02]  /*0950*/  IMAD.X R15, RZ, RZ, R15, P0 ;  /* 0x000000ffff0f7224 */ /* 0x000fe400000e060f */
[----:B------:R-:W-:Y:S02]  /*0960*/  IMAD.X R17, RZ, RZ, R17, P1 ;  /* 0x000000ffff117224 */ /* 0x000fe400008e0611 */
[----:B--2---:R-:W-:-:S04]  /*0970*/  FADD R22, R13, -R22 ;  /* 0x800000160d167221 */ /* 0x004fc80000000000 */
[----:B------:R-:W-:Y:S01]  /*0980*/  FFMA R25, R22, R22, R25 ;  /* 0x0000001616197223 */ /* 0x000fe20000000019 */
[----:B---3--:R-:W-:-:S04]  /*0990*/  FADD R24, R21, -R24 ;  /* 0x8000001815187221 */ /* 0x008fc80000000000 */
[----:B------:R-:W-:Y:S01]  /*09a0*/  FFMA R25, R24, R24, R25 ;  /* 0x0000001818197223 */ /* 0x000fe20000000019 */
[----:B----4-:R-:W-:-:S04]  /*09b0*/  FADD R20, R20, -R19 ;  /* 0x8000001314147221 */ /* 0x010fc80000000000 */
[----:B------:R-:W-:Y:S01]  /*09c0*/  FFMA R25, R20, R20, R25 ;  /* 0x0000001414197223 */ /* 0x000fe20000000019 */
[----:B-----5:R-:W-:-:S04]  /*09d0*/  FADD R26, R26, -R23 ;  /* 0x800000171a1a7221 */ /* 0x020fc80000000000 */
[----:B------:R-:W-:Y:S01]  /*09e0*/  FFMA R13, R26, R26, R25 ;  /* 0x0000001a1a0d7223 */ /* 0x000fe20000000019 */
[----:B------:R-:W-:Y:S06]  /*09f0*/  BRA.U UP0, `(.L_x_21) ;  /* 0xfffffffd00647547 */ /* 0x000fec000b83ffff */
[----:B------:R-:W-:-:S05]  /*0a00*/  UMOV UR4, UR6 ;  /* 0x0000000600047c82 */ /* 0x000fca0008000000 */
.L_x_20:
[----:B------:R-:W-:-:S09]  /*0a10*/  UISETP.NE.AND UP0, UPT, UR8, URZ, UPT ;  /* 0x000000ff0800728c */ /* 0x000fd2000bf05270 */
[----:B------:R-:W-:Y:S05]  /*0a20*/  BRA.U !UP0, `(.L_x_22) ;  /* 0x0000000508147547 */ /* 0x000fea000b800000 */
[----:B------:R-:W-:Y:S02]  /*0a30*/  UIADD3 UR9, UPT, UPT, UR8, -0x1, URZ ;  /* 0xffffffff08097890 */ /* 0x000fe4000fffe0ff */
[----:B------:R-:W-:Y:S02]  /*0a40*/  UISETP.NE.AND UP1, UPT, UR5, URZ, UPT ;  /* 0x000000ff0500728c */ /* 0x000fe4000bf25270 */
[----:B------:R-:W-:-:S09]  /*0a50*/  UISETP.GE.U32.AND UP0, UPT, UR9, 0x3, UPT ;  /* 0x000000030900788c */ /* 0x000fd2000bf06070 */
[----:B------:R-:W-:Y:S05]  /*0a60*/  BRA.U !UP0, `(.L_x_23) ;  /* 0x00000001086c7547 */ /* 0x000fea000b800000 */
[----:B0-----:R-:W0:Y:S01]  /*0a70*/  LDC.64 R14, c[0x0][0x390] ;  /* 0x0000e400ff0e7b82 */ /* 0x001e220000000a00 */
[----:B------:R-:W1:Y:S01]  /*0a80*/  LDCU.64 UR14, c[0x0][0x380] ;  /* 0x00007000ff0e77ac */ /* 0x000e620008000a00 */
[----:B------:R-:W-:Y:S02]  /*0a90*/  IADD3 R19, P1, PT, R11, UR4, RZ ;  /* 0x000000040b137c10 */ /* 0x000fe4000ff3e0ff */
[----:B------:R-:W-:-:S03]  /*0aa0*/  IADD3 R17, P0, PT, R2, UR4, RZ ;  /* 0x0000000402117c10 */ /* 0x000fc6000ff1e0ff */
[----:B------:R-:W-:Y:S01]  /*0ab0*/  IMAD.X R20, RZ, RZ, R18, P1 ;  /* 0x000000ffff147224 */ /* 0x000fe200008e0612 */
[----:B------:R-:W-:Y:S02]  /*0ac0*/  IADD3.X R22, PT, PT, RZ, R3, RZ, P0, !PT ;  /* 0x00000003ff167210 */ /* 0x000fe400007fe4ff */
[----:B-1----:R-:W-:-:S04]  /*0ad0*/  LEA R16, P0, R17, UR14, 0x2 ;  /* 0x0000000e11107c11 */ /* 0x002fc8000f8010ff */
[----:B------:R-:W-:Y:S02]  /*0ae0*/  LEA.HI.X R17, R17, UR15, R22, 0x2, P0 ;  /* 0x0000000f11117c11 */ /* 0x000fe400080f1416 */
[----:B0-----:R-:W-:-:S03]  /*0af0*/  LEA R14, P1, R19, R14, 0x2 ;  /* 0x0000000e130e7211 */ /* 0x001fc600078210ff */
[----:B------:R-:W2:Y:S01]  /*0b00*/  LDG.E R21, desc[UR10][R16.64] ;  /* 0x0000000a10157981 */ /* 0x000ea2000c1e1900 */
[----:B------:R-:W-:-:S03]  /*0b10*/  LEA.HI.X R15, R19, R15, R20, 0x2, P1 ;  /* 0x0000000f130f7211 */ /* 0x000fc600008f1414 */
[----:B------:R-:W3:Y:S04]  /*0b20*/  LDG.E R23, desc[UR10][R16.64+0x4] ;  /* 0x0000040a10177981 */ /* 0x000ee8000c1e1900 */
[----:B------:R-:W2:Y:S04]  /*0b30*/  LDG.E R22, desc[UR10][R14.64] ;  /* 0x0000000a0e167981 */ /* 0x000ea8000c1e1900 */
[----:B------:R-:W3:Y:S04]  /*0b40*/  LDG.E R24, desc[UR10][R14.64+0x4] ;  /* 0x0000040a0e187981 */ /* 0x000ee8000c1e1900 */
[----:B------:R-:W4:Y:S04]  /*0b50*/  LDG.E R20, desc[UR10][R16.64+0x8] ;  /* 0x0000080a10147981 */ /* 0x000f28000c1e1900 */
[----:B------:R-:W4:Y:S04]  /*0b60*/  LDG.E R19, desc[UR10][R14.64+0x8] ;  /* 0x0000080a0e137981 */ /* 0x000f28000c1e1900 */
[----:B------:R-:W5:Y:S04]  /*0b70*/  LDG.E R25, desc[UR10][R16.64+0xc] ;  /* 0x00000c0a10197981 */ /* 0x000f68000c1e1900 */
[----:B------:R-:W5:Y:S01]  /*0b80*/  LDG.E R26, desc[UR10][R14.64+0xc] ;  /* 0x00000c0a0e1a7981 */ /* 0x000f62000c1e1900 */
[----:B------:R-:W-:Y:S01]  /*0b90*/  UIADD3 UR4, UPT, UPT, UR4, 0x4, URZ ;  /* 0x0000000404047890 */ /* 0x000fe2000fffe0ff */
[----:B--2---:R-:W-:-:S04]  /*0ba0*/  FADD R22, R21, -R22 ;  /* 0x8000001615167221 */ /* 0x004fc80000000000 */
[----:B------:R-:W-:Y:S01]  /*0bb0*/  FFMA R13, R22, R22, R13 ;  /* 0x00000016160d7223 */ /* 0x000fe2000000000d */
[----:B---3--:R-:W-:-:S04]  /*0bc0*/  FADD R24, R23, -R24 ;  /* 0x8000001817187221 */ /* 0x008fc80000000000 */
[----:B------:R-:W-:Y:S01]  /*0bd0*/  FFMA R13, R24, R24, R13 ;  /* 0x00000018180d7223 */ /* 0x000fe2000000000d */
[----:B----4-:R-:W-:-:S04]  /*0be0*/  FADD R20, R20, -R19 ;  /* 0x8000001314147221 */ /* 0x010fc80000000000 */
[----:B------:R-:W-:Y:S01]  /*0bf0*/  FFMA R13, R20, R20, R13 ;  /* 0x00000014140d7223 */ /* 0x000fe2000000000d */
[----:B-----5:R-:W-:-:S04]  /*0c00*/  FADD R26, R25, -R26 ;  /* 0x8000001a191a7221 */ /* 0x020fc80000000000 */
[----:B------:R-:W-:-:S07]  /*0c10*/  FFMA R13, R26, R26, R13 ;  /* 0x0000001a1a0d7223 */ /* 0x000fce000000000d */
.L_x_23:
[----:B------:R-:W-:Y:S05]  /*0c20*/  BRA.U !UP1, `(.L_x_22) ;  /* 0x0000000109947547 */ /* 0x000fea000b800000 */
[----:B------:R-:W-:Y:S02]  /*0c30*/  UISETP.NE.AND UP0, UPT, UR5, 0x1, UPT ;  /* 0x000000010500788c */ /* 0x000fe4000bf05270 */
[----:B------:R-:W-:-:S07]  /*0c40*/  ULOP3.LUT UP1, URZ, UR12, 0x1, URZ, 0xc0, !UPT ;  /* 0x000000010cff7892 */ /* 0x000fce000f82c0ff */
[----:B------:R-:W-:Y:S05]  /*0c50*/  BRA.U !UP0, `(.L_x_24) ;  /* 0x00000001084c7547 */ /* 0x000fea000b800000 */
[----:B0-----:R-:W0:Y:S01]  /*0c60*/  LDC.64 R14, c[0x0][0x390] ;  /* 0x0000e400ff0e7b82 */ /* 0x001e220000000a00 */
[----:B------:R-:W1:Y:S01]  /*0c70*/  LDCU.64 UR12, c[0x0][0x380] ;  /* 0x00007000ff0c77ac */ /* 0x000e620008000a00 */
[----:B------:R-:W-:Y:S02]  /*0c80*/  IADD3 R19, P1, PT, R11, UR4, RZ ;  /* 0x000000040b137c10 */ /* 0x000fe4000ff3e0ff */
[----:B------:R-:W-:-:S03]  /*0c90*/  IADD3 R17, P0, PT, R2, UR4, RZ ;  /* 0x0000000402117c10 */ /* 0x000fc6000ff1e0ff */
[----:B------:R-:W-:Y:S02]  /*0ca0*/  IMAD.X R22, RZ, RZ, R18, P1 ;  /* 0x000000ffff167224 */ /* 0x000fe400008e0612 */
[----:B------:R-:W-:Y:S01]  /*0cb0*/  IMAD.X R20, RZ, RZ, R3, P0 ;  /* 0x000000ffff147224 */ /* 0x000fe200000e0603 */
[----:B-1----:R-:W-:-:S04]  /*0cc0*/  LEA R16, P0, R17, UR12, 0x2 ;  /* 0x0000000c11107c11 */ /* 0x002fc8000f8010ff */
[----:B------:R-:W-:Y:S02]  /*0cd0*/  LEA.HI.X R17, R17, UR13, R20, 0x2, P0 ;  /* 0x0000000d11117c11 */ /* 0x000fe400080f1414 */
[----:B0-----:R-:W-:-:S03]  /*0ce0*/  LEA R14, P1, R19, R14, 0x2 ;  /* 0x0000000e130e7211 */ /* 0x001fc600078210ff */
[----:B------:R-:W2:Y:S01]  /*0cf0*/  LDG.E R21, desc[UR10][R16.64+0x4] ;  /* 0x0000040a10157981 */ /* 0x000ea2000c1e1900 */
[----:B------:R-:W-:-:S03]  /*0d00*/  LEA.HI.X R15, R19, R15, R22, 0x2, P1 ;  /* 0x0000000f130f7211 */ /* 0x000fc600008f1416 */
[----:B------:R-:W3:Y:S04]  /*0d10*/  LDG.E R19, desc[UR10][R16.64] ;  /* 0x0000000a10137981 */ /* 0x000ee8000c1e1900 */
[----:B------:R-:W3:Y:S04]  /*0d20*/  LDG.E R20, desc[UR10][R14.64] ;  /* 0x0000000a0e147981 */ /* 0x000ee8000c1e1900 */
[----:B------:R-:W2:Y:S01]  /*0d30*/  LDG.E R22, desc[UR10][R14.64+0x4] ;  /* 0x0000040a0e167981 */ /* 0x000ea2000c1e1900 */
[----:B------:R-:W-:Y:S01]  /*0d40*/  UIADD3 UR4, UPT, UPT, UR4, 0x2, URZ ;  /* 0x0000000204047890 */ /* 0x000fe2000fffe0ff */
[----:B---3--:R-:W-:Y:S01]  /*0d50*/  FADD R20, R19, -R20 ;  /* 0x8000001413147221 */ /* 0x008fe20000000000 */
[----:B--2---:R-:W-:-:S03]  /*0d60*/  FADD R22, R21, -R22 ;  /* 0x8000001615167221 */ /* 0x004fc60000000000 */
[----:B------:R-:W-:-:S04]  /*0d70*/  FFMA R13, R20, R20, R13 ;  /* 0x00000014140d7223 */ /* 0x000fc8000000000d */
[----:B------:R-:W-:-:S07]  /*0d80*/  FFMA R13, R22, R22, R13 ;  /* 0x00000016160d7223 */ /* 0x000fce000000000d */
.L_x_24:
        /* <DEDUP_REMOVED lines=11> */
[----:B------:R-:W-:-:S06]  /*0e40*/  LEA.HI.X R15, R11, R15, R18, 0x2, P1 ;  /* 0x0000000f0b0f7211 */ /* 0x000fcc00008f1412 */
[----:B------:R-:W2:Y:S02]  /*0e50*/  LDG.E R15, desc[UR10][R14.64] ;  /* 0x0000000a0e0f7981 */ /* 0x000ea4000c1e1900 */
[----:B--2---:R-:W-:-:S04]  /*0e60*/  FADD R18, R16, -R15 ;  /* 0x8000000f10127221 */ /* 0x004fc80000000000 */
[----:B------:R-:W-:-:S07]  /*0e70*/  FFMA R13, R18, R18, R13 ;  /* 0x00000012120d7223 */ /* 0x000fce000000000d */
.L_x_22:
[----:B------:R-:W-:-:S04]  /*0e80*/  FSETP.GEU.AND P0, PT, R13, R10, PT ;  /* 0x0000000a0d00720b */ /* 0x000fc80003f0e000 */
[C---:B------:R-:W-:Y:S01]  /*0e90*/  SEL R8, R12.reuse, R8, !P0 ;  /* 0x000000080c087207 */ /* 0x040fe20004000000 */
[----:B------:R-:W-:Y:S01]  /*0ea0*/  VIADD R12, R12, 0x1 ;  /* 0x000000010c0c7836 */ /* 0x000fe20000000000 */
[----:B------:R-:W-:-:S04]  /*0eb0*/  FSEL R10, R13, R10, !P0 ;  /* 0x0000000a0d0a7208 */ /* 0x000fc80004000000 */
[----:B------:R-:W-:-:S13]  /*0ec0*/  ISETP.NE.AND P1, PT, R12, R7, PT ;  /* 0x000000070c00720c */ /* 0x000fda0003f25270 */
[----:B------:R-:W-:Y:S05]  /*0ed0*/  @P1 BRA `(.L_x_25) ;  /* 0xfffffff400e81947 */ /* 0x000fea000383ffff */
.L_x_19:
[----:B------:R-:W1:Y:S01]  /*0ee0*/  LDCU UR4, c[0x0][0x3a8] ;  /* 0x00007500ff0477ac */ /* 0x000e620008000800 */
[----:B------:R-:W2:Y:S01]  /*0ef0*/  LDC.64 R10, c[0x0][0x3b0] ;  /* 0x0000ec00ff0a7b82 */ /* 0x000ea20000000a00 */
[----:B-1----:R-:W-:Y:S02]  /*0f00*/  IMAD R7, R0, UR4, R5 ;  /* 0x0000000400077c24 */ /* 0x002fe4000f8e0205 */
[----:B------:R-:W-:-:S05]  /*0f10*/  VIADD R5, R5, 0x1 ;  /* 0x0000000105057836 */ /* 0x000fca0000000000 */
[----:B------:R-:W-:Y:S01]  /*0f20*/  ISETP.NE.AND P0, PT, R5, UR4, PT ;  /* 0x0000000405007c0c */ /* 0x000fe2000bf05270 */
[----:B--2---:R-:W-:-:S05]  /*0f30*/  IMAD.WIDE R10, R7, 0x4, R10 ;  /* 0x00000004070a7825 */ /* 0x004fca00078e020a */
[----:B------:R1:W-:Y:S07]  /*0f40*/  STG.E desc[UR10][R10.64], R8 ;  /* 0x000000080a007986 */ /* 0x0003ee000c10190a */
[----:B------:R-:W-:Y:S05]  /*0f50*/  @!P0 EXIT ;  /* 0x000000000000894d */ /* 0x000fea0003800000 */
[----:B------:R-:W-:Y:S05]  /*0f60*/  BRA `(.L_x_26) ;  /* 0xfffffff400947947 */ /* 0x000fea000383ffff */
.L_x_27:
        /* <DEDUP_REMOVED lines=9> */
.L_x_29:


//--------------------- .nv.shared.reserved.0     --------------------------
	.section	.nv.shared.reserved.0,"aw",@nobits
	.weak		__nv_reservedSMEM_offset_0_alias
	.size		__nv_reservedSMEM_offset_0_alias, 0, 64
	.other		__nv_reservedSMEM_offset_0_alias,@"STO_CUDA_RESERVED_SHARED STV_DEFAULT"
__nv_reservedSMEM_offset_0_alias:
	.zero		0
	.zero		64


//--------------------- .nv.constant0._Z23update_centroids_multiKPKfiiPKiPfPiS2_S2_i --------------------------
	.section	.nv.constant0._Z23update_centroids_multiKPKfiiPKiPfPiS2_S2_i,"a",@progbits
	.sectionflags	@""
	.align	4
.nv.constant0._Z23update_centroids_multiKPKfiiPKiPfPiS2_S2_i:
	.zero		956


//--------------------- .nv.constant0._Z22assign_clusters_multiKPKfiiS0_PKiS2_iPi --------------------------
	.section	.nv.constant0._Z22assign_clusters_multiKPKfiiS0_PKiS2_iPi,"a",@progbits
	.sectionflags	@""
	.align	4
.nv.constant0._Z22assign_clusters_multiKPKfiiS0_PKiS2_iPi:
	.zero		952


//--------------------- SYMBOLS --------------------------

	.type		.nv.reservedSmem.offset0,@object
	.size		.nv.reservedSmem.offset0,0x4
